	.target	sm_100a

	.elftype	@"ET_EXEC"


//--------------------- .note.nv.tkinfo           --------------------------
	.section	.note.nv.tkinfo,"",@"SHT_NOTE"
	.sectionflags	@"SHF_NOTE_NV_TKINFO"
	.tkinfo
        /*0018*/ 	.word	0x00000002
        /*0030*/ 	.string	""
        /*0030*/ 	.string	"ptxas"
        /*0030*/ 	.string	"Cuda compilation tools, release 13.0, V13.0.88"
        /*0030*/ 	.string	"Build cuda_13.0.r13.0/compiler.36424714_0"
        /*0030*/ 	.string	"-arch sm_100a -m 64 "



//--------------------- .note.nv.cuinfo           --------------------------
	.section	.note.nv.cuinfo,"",@"SHT_NOTE"
	.sectionflags	@"SHF_NOTE_NV_CUINFO"
        /*0018*/ 	.short	0x0002
        /*001a*/ 	.short	0x0064
        /*001c*/ 	.short	0x0082
	.zero		2


//--------------------- .nv.info                  --------------------------
	.section	.nv.info,"",@"SHT_CUDA_INFO"
	.align	4


	//----- nvinfo : EIATTR_REGCOUNT
	.align		4
        /*0000*/ 	.byte	0x04, 0x2f
        /*0002*/ 	.short	(.L_9 - .L_8)
	.align		4
.L_8:
        /*0004*/ 	.word	index@(_ZN17fastertransformer29disentangled_attention_kernelIfLi32ELi8EEEvPT_S2_PKS1_S4_iii)
        /*0008*/ 	.word	0x00000020


	//----- nvinfo : EIATTR_FRAME_SIZE
	.align		4
.L_9:
        /*000c*/ 	.byte	0x04, 0x11
        /*000e*/ 	.short	(.L_11 - .L_10)
	.align		4
.L_10:
        /*0010*/ 	.word	index@($__internal_5_$__cuda_sm20_rem_u16)
        /*0014*/ 	.word	0x00000000


	//----- nvinfo : EIATTR_FRAME_SIZE
	.align		4
.L_11:
        /*0018*/ 	.byte	0x04, 0x11
        /*001a*/ 	.short	(.L_13 - .L_12)
	.align		4
.L_12:
        /*001c*/ 	.word	index@(_ZN17fastertransformer29disentangled_attention_kernelIfLi32ELi8EEEvPT_S2_PKS1_S4_iii)
        /*0020*/ 	.word	0x00000000


	//----- nvinfo : EIATTR_REGCOUNT
	.align		4
.L_13:
        /*0024*/ 	.byte	0x04, 0x2f
        /*0026*/ 	.short	(.L_15 - .L_14)
	.align		4
.L_14:
        /*0028*/ 	.word	index@(_ZN17fastertransformer29disentangled_attention_kernelIfLi64ELi4EEEvPT_S2_PKS1_S4_iii)
        /*002c*/ 	.word	0x00000020


	//----- nvinfo : EIATTR_FRAME_SIZE
	.align		4
.L_15:
        /*0030*/ 	.byte	0x04, 0x11
        /*0032*/ 	.short	(.L_17 - .L_16)
	.align		4
.L_16:
        /*0034*/ 	.word	index@($__internal_4_$__cuda_sm20_rem_u16)
        /*0038*/ 	.word	0x00000000


	//----- nvinfo : EIATTR_FRAME_SIZE
	.align		4
.L_17:
        /*003c*/ 	.byte	0x04, 0x11
        /*003e*/ 	.short	(.L_19 - .L_18)
	.align		4
.L_18:
        /*0040*/ 	.word	index@(_ZN17fastertransformer29disentangled_attention_kernelIfLi64ELi4EEEvPT_S2_PKS1_S4_iii)
        /*0044*/ 	.word	0x00000000


	//----- nvinfo : EIATTR_REGCOUNT
	.align		4
.L_19:
        /*0048*/ 	.byte	0x04, 0x2f
        /*004a*/ 	.short	(.L_21 - .L_20)
	.align		4
.L_20:
        /*004c*/ 	.word	index@(_ZN17fastertransformer29disentangled_attention_kernelI6__halfLi32ELi8EEEvPT_S3_PKS2_S5_iii)
        /*0050*/ 	.word	0x00000020


	//----- nvinfo : EIATTR_FRAME_SIZE
	.align		4
.L_21:
        /*0054*/ 	.byte	0x04, 0x11
        /*0056*/ 	.short	(.L_23 - .L_22)
	.align		4
.L_22:
        /*0058*/ 	.word	index@($__internal_3_$__cuda_sm20_rem_u16)
        /*005c*/ 	.word	0x00000000


	//----- nvinfo : EIATTR_FRAME_SIZE
	.align		4
.L_23:
        /*0060*/ 	.byte	0x04, 0x11
        /*0062*/ 	.short	(.L_25 - .L_24)
	.align		4
.L_24:
        /*0064*/ 	.word	index@(_ZN17fastertransformer29disentangled_attention_kernelI6__halfLi32ELi8EEEvPT_S3_PKS2_S5_iii)
        /*0068*/ 	.word	0x00000000


	//----- nvinfo : EIATTR_REGCOUNT
	.align		4
.L_25:
        /*006c*/ 	.byte	0x04, 0x2f
        /*006e*/ 	.short	(.L_27 - .L_26)
	.align		4
.L_26:
        /*0070*/ 	.word	index@(_ZN17fastertransformer29disentangled_attention_kernelI6__halfLi64ELi4EEEvPT_S3_PKS2_S5_iii)
        /*0074*/ 	.word	0x0000001f


	//----- nvinfo : EIATTR_FRAME_SIZE
	.align		4
.L_27:
        /*0078*/ 	.byte	0x04, 0x11
        /*007a*/ 	.short	(.L_29 - .L_28)
	.align		4
.L_28:
        /*007c*/ 	.word	index@($__internal_2_$__cuda_sm20_rem_u16)
        /*0080*/ 	.word	0x00000000


	//----- nvinfo : EIATTR_FRAME_SIZE
	.align		4
.L_29:
        /*0084*/ 	.byte	0x04, 0x11
        /*0086*/ 	.short	(.L_31 - .L_30)
	.align		4
.L_30:
        /*0088*/ 	.word	index@(_ZN17fastertransformer29disentangled_attention_kernelI6__halfLi64ELi4EEEvPT_S3_PKS2_S5_iii)
        /*008c*/ 	.word	0x00000000


	//----- nvinfo : EIATTR_REGCOUNT
	.align		4
.L_31:
        /*0090*/ 	.byte	0x04, 0x2f
        /*0092*/ 	.short	(.L_33 - .L_32)
	.align		4
.L_32:
        /*0094*/ 	.word	index@(_ZN17fastertransformer29disentangled_attention_kernelIaLi32ELi8EEEvPT_S2_PKS1_S4_iii)
        /*0098*/ 	.word	0x0000001f


	//----- nvinfo : EIATTR_FRAME_SIZE
	.align		4
.L_33:
        /*009c*/ 	.byte	0x04, 0x11
        /*009e*/ 	.short	(.L_35 - .L_34)
	.align		4
.L_34:
        /*00a0*/ 	.word	index@($__internal_1_$__cuda_sm20_rem_u16)
        /*00a4*/ 	.word	0x00000000


	//----- nvinfo : EIATTR_FRAME_SIZE
	.align		4
.L_35:
        /*00a8*/ 	.byte	0x04, 0x11
        /*00aa*/ 	.short	(.L_37 - .L_36)
	.align		4
.L_36:
        /*00ac*/ 	.word	index@(_ZN17fastertransformer29disentangled_attention_kernelIaLi32ELi8EEEvPT_S2_PKS1_S4_iii)
        /*00b0*/ 	.word	0x00000000


	//----- nvinfo : EIATTR_REGCOUNT
	.align		4
.L_37:
        /*00b4*/ 	.byte	0x04, 0x2f
        /*00b6*/ 	.short	(.L_39 - .L_38)
	.align		4
.L_38:
        /*00b8*/ 	.word	index@(_ZN17fastertransformer29disentangled_attention_kernelIaLi64ELi4EEEvPT_S2_PKS1_S4_iii)
        /*00bc*/ 	.word	0x0000001f


	//----- nvinfo : EIATTR_FRAME_SIZE
	.align		4
.L_39:
        /*00c0*/ 	.byte	0x04, 0x11
        /*00c2*/ 	.short	(.L_41 - .L_40)
	.align		4
.L_40:
        /*00c4*/ 	.word	index@($__internal_0_$__cuda_sm20_rem_u16)
        /*00c8*/ 	.word	0x00000000


	//----- nvinfo : EIATTR_FRAME_SIZE
	.align		4
.L_41:
        /*00cc*/ 	.byte	0x04, 0x11
        /*00ce*/ 	.short	(.L_43 - .L_42)
	.align		4
.L_42:
        /*00d0*/ 	.word	index@(_ZN17fastertransformer29disentangled_attention_kernelIaLi64ELi4EEEvPT_S2_PKS1_S4_iii)
        /*00d4*/ 	.word	0x00000000


	//----- nvinfo : EIATTR_REGCOUNT
	.align		4
.L_43:
        /*00d8*/ 	.byte	0x04, 0x2f
        /*00da*/ 	.short	(.L_45 - .L_44)
	.align		4
.L_44:
        /*00dc*/ 	.word	index@(_ZN17fastertransformer24addQKBiasTransposeRepeatIfEEvPT_S2_PKS1_S4_S4_S4_iiii)
        /*00e0*/ 	.word	0x00000020


	//----- nvinfo : EIATTR_FRAME_SIZE
	.align		4
.L_45:
        /*00e4*/ 	.byte	0x04, 0x11
        /*00e6*/ 	.short	(.L_47 - .L_46)
	.align		4
.L_46:
        /*00e8*/ 	.word	index@(_ZN17fastertransformer24addQKBiasTransposeRepeatIfEEvPT_S2_PKS1_S4_S4_S4_iiii)
        /*00ec*/ 	.word	0x00000000


	//----- nvinfo : EIATTR_REGCOUNT
	.align		4
.L_47:
        /*00f0*/ 	.byte	0x04, 0x2f
        /*00f2*/ 	.short	(.L_49 - .L_48)
	.align		4
.L_48:
        /*00f4*/ 	.word	index@(_ZN17fastertransformer17QKTransposeRepeatIfEEvPT_S2_PKS1_S4_iiii)
        /*00f8*/ 	.word	0x0000001e


	//----- nvinfo : EIATTR_FRAME_SIZE
	.align		4
.L_49:
        /*00fc*/ 	.byte	0x04, 0x11
        /*00fe*/ 	.short	(.L_51 - .L_50)
	.align		4
.L_50:
        /*0100*/ 	.word	index@(_ZN17fastertransformer17QKTransposeRepeatIfEEvPT_S2_PKS1_S4_iiii)
        /*0104*/ 	.word	0x00000000


	//----- nvinfo : EIATTR_REGCOUNT
	.align		4
.L_51:
        /*0108*/ 	.byte	0x04, 0x2f
        /*010a*/ 	.short	(.L_53 - .L_52)
	.align		4
.L_52:
        /*010c*/ 	.word	index@(_ZN17fastertransformer24addQKBiasTransposeRepeatI7__half2EEvPT_S3_PKS2_S5_S5_S5_iiii)
        /*0110*/ 	.word	0x00000020


	//----- nvinfo : EIATTR_FRAME_SIZE
	.align		4
.L_53:
        /*0114*/ 	.byte	0x04, 0x11
        /*0116*/ 	.short	(.L_55 - .L_54)
	.align		4
.L_54:
        /*0118*/ 	.word	index@(_ZN17fastertransformer24addQKBiasTransposeRepeatI7__half2EEvPT_S3_PKS2_S5_S5_S5_iiii)
        /*011c*/ 	.word	0x00000000


	//----- nvinfo : EIATTR_REGCOUNT
	.align		4
.L_55:
        /*0120*/ 	.byte	0x04, 0x2f
        /*0122*/ 	.short	(.L_57 - .L_56)
	.align		4
.L_56:
        /*0124*/ 	.word	index@(_ZN17fastertransformer17QKTransposeRepeatI7__half2EEvPT_S3_PKS2_S5_iiii)
        /*0128*/ 	.word	0x0000001e


	//----- nvinfo : EIATTR_FRAME_SIZE
	.align		4
.L_57:
        /*012c*/ 	.byte	0x04, 0x11
        /*012e*/ 	.short	(.L_59 - .L_58)
	.align		4
.L_58:
        /*0130*/ 	.word	index@(_ZN17fastertransformer17QKTransposeRepeatI7__half2EEvPT_S3_PKS2_S5_iiii)
        /*0134*/ 	.word	0x00000000


	//----- nvinfo : EIATTR_REGCOUNT
	.align		4
.L_59:
        /*0138*/ 	.byte	0x04, 0x2f
        /*013a*/ 	.short	(.L_61 - .L_60)
	.align		4
.L_60:
        /*013c*/ 	.word	index@(_ZN17fastertransformer24addQKBiasTransposeRepeatI6__halfEEvPT_S3_PKS2_S5_S5_S5_iiii)
        /*0140*/ 	.word	0x00000020


	//----- nvinfo : EIATTR_FRAME_SIZE
	.align		4
.L_61:
        /*0144*/ 	.byte	0x04, 0x11
        /*0146*/ 	.short	(.L_63 - .L_62)
	.align		4
.L_62:
        /*0148*/ 	.word	index@(_ZN17fastertransformer24addQKBiasTransposeRepeatI6__halfEEvPT_S3_PKS2_S5_S5_S5_iiii)
        /*014c*/ 	.word	0x00000000


	//----- nvinfo : EIATTR_REGCOUNT
	.align		4
.L_63:
        /*0150*/ 	.byte	0x04, 0x2f
        /*0152*/ 	.short	(.L_65 - .L_64)
	.align		4
.L_64:
        /*0154*/ 	.word	index@(_ZN17fastertransformer17QKTransposeRepeatI6__halfEEvPT_S3_PKS2_S5_iiii)
        /*0158*/ 	.word	0x0000001e


	//----- nvinfo : EIATTR_FRAME_SIZE
	.align		4
.L_65:
        /*015c*/ 	.byte	0x04, 0x11
        /*015e*/ 	.short	(.L_67 - .L_66)
	.align		4
.L_66:
        /*0160*/ 	.word	index@(_ZN17fastertransformer17QKTransposeRepeatI6__halfEEvPT_S3_PKS2_S5_iiii)
        /*0164*/ 	.word	0x00000000


	//----- nvinfo : EIATTR_MIN_STACK_SIZE
	.align		4
.L_67:
        /*0168*/ 	.byte	0x04, 0x12
        /*016a*/ 	.short	(.L_69 - .L_68)
	.align		4
.L_68:
        /*016c*/ 	.word	index@(_ZN17fastertransformer17QKTransposeRepeatI6__halfEEvPT_S3_PKS2_S5_iiii)
        /*0170*/ 	.word	0x00000000


	//----- nvinfo : EIATTR_MIN_STACK_SIZE
	.align		4
.L_69:
        /*0174*/ 	.byte	0x04, 0x12
        /*0176*/ 	.short	(.L_71 - .L_70)
	.align		4
.L_70:
        /*0178*/ 	.word	index@(_ZN17fastertransformer24addQKBiasTransposeRepeatI6__halfEEvPT_S3_PKS2_S5_S5_S5_iiii)
        /*017c*/ 	.word	0x00000000


	//----- nvinfo : EIATTR_MIN_STACK_SIZE
	.align		4
.L_71:
        /*0180*/ 	.byte	0x04, 0x12
        /*0182*/ 	.short	(.L_73 - .L_72)
	.align		4
.L_72:
        /*0184*/ 	.word	index@(_ZN17fastertransformer17QKTransposeRepeatI7__half2EEvPT_S3_PKS2_S5_iiii)
        /*0188*/ 	.word	0x00000000


	//----- nvinfo : EIATTR_MIN_STACK_SIZE
	.align		4
.L_73:
        /*018c*/ 	.byte	0x04, 0x12
        /*018e*/ 	.short	(.L_75 - .L_74)
	.align		4
.L_74:
        /*0190*/ 	.word	index@(_ZN17fastertransformer24addQKBiasTransposeRepeatI7__half2EEvPT_S3_PKS2_S5_S5_S5_iiii)
        /*0194*/ 	.word	0x00000000


	//----- nvinfo : EIATTR_MIN_STACK_SIZE
	.align		4
.L_75:
        /*0198*/ 	.byte	0x04, 0x12
        /*019a*/ 	.short	(.L_77 - .L_76)
	.align		4
.L_76:
        /*019c*/ 	.word	index@(_ZN17fastertransformer17QKTransposeRepeatIfEEvPT_S2_PKS1_S4_iiii)
        /*01a0*/ 	.word	0x00000000


	//----- nvinfo : EIATTR_MIN_STACK_SIZE
	.align		4
.L_77:
        /*01a4*/ 	.byte	0x04, 0x12
        /*01a6*/ 	.short	(.L_79 - .L_78)
	.align		4
.L_78:
        /*01a8*/ 	.word	index@(_ZN17fastertransformer24addQKBiasTransposeRepeatIfEEvPT_S2_PKS1_S4_S4_S4_iiii)
        /*01ac*/ 	.word	0x00000000


	//----- nvinfo : EIATTR_MIN_STACK_SIZE
	.align		4
.L_79:
        /*01b0*/ 	.byte	0x04, 0x12
        /*01b2*/ 	.short	(.L_81 - .L_80)
	.align		4
.L_80:
        /*01b4*/ 	.word	index@(_ZN17fastertransformer29disentangled_attention_kernelIaLi64ELi4EEEvPT_S2_PKS1_S4_iii)
        /*01b8*/ 	.word	0x00000000


	//----- nvinfo : EIATTR_MIN_STACK_SIZE
	.align		4
.L_81:
        /*01bc*/ 	.byte	0x04, 0x12
        /*01be*/ 	.short	(.L_83 - .L_82)
	.align		4
.L_82:
        /*01c0*/ 	.word	index@(_ZN17fastertransformer29disentangled_attention_kernelIaLi32ELi8EEEvPT_S2_PKS1_S4_iii)
        /*01c4*/ 	.word	0x00000000


	//----- nvinfo : EIATTR_MIN_STACK_SIZE
	.align		4
.L_83:
        /*01c8*/ 	.byte	0x04, 0x12
        /*01ca*/ 	.short	(.L_85 - .L_84)
	.align		4
.L_84:
        /*01cc*/ 	.word	index@(_ZN17fastertransformer29disentangled_attention_kernelI6__halfLi64ELi4EEEvPT_S3_PKS2_S5_iii)
        /*01d0*/ 	.word	0x00000000


	//----- nvinfo : EIATTR_MIN_STACK_SIZE
	.align		4
.L_85:
        /*01d4*/ 	.byte	0x04, 0x12
        /*01d6*/ 	.short	(.L_87 - .L_86)
	.align		4
.L_86:
        /*01d8*/ 	.word	index@(_ZN17fastertransformer29disentangled_attention_kernelI6__halfLi32ELi8EEEvPT_S3_PKS2_S5_iii)
        /*01dc*/ 	.word	0x00000000


	//----- nvinfo : EIATTR_MIN_STACK_SIZE
	.align		4
.L_87:
        /*01e0*/ 	.byte	0x04, 0x12
        /*01e2*/ 	.short	(.L_89 - .L_88)
	.align		4
.L_88:
        /*01e4*/ 	.word	index@(_ZN17fastertransformer29disentangled_attention_kernelIfLi64ELi4EEEvPT_S2_PKS1_S4_iii)
        /*01e8*/ 	.word	0x00000000


	//----- nvinfo : EIATTR_MIN_STACK_SIZE
	.align		4
.L_89:
        /*01ec*/ 	.byte	0x04, 0x12
        /*01ee*/ 	.short	(.L_91 - .L_90)
	.align		4
.L_90:
        /*01f0*/ 	.word	index@(_ZN17fastertransformer29disentangled_attention_kernelIfLi32ELi8EEEvPT_S2_PKS1_S4_iii)
        /*01f4*/ 	.word	0x00000000
.L_91:


//--------------------- .nv.compat                --------------------------
	.section	.nv.compat,"",@"SHT_CUDA_COMPAT_INFO"
	.align	4
        /*0000*/ 	.byte	0x02, 0x09, 0x01, 0x00, 0x02, 0x02, 0x01, 0x00, 0x02, 0x05, 0x05, 0x00, 0x03, 0x07, 0x01, 0x01
        /*0010*/ 	.byte	0x02, 0x03, 0x00, 0x00, 0x02, 0x06, 0x01, 0x00, 0x04, 0x0b, 0x08, 0x00, 0x01, 0x00, 0x00, 0x00
        /*0020*/ 	.byte	0x00, 0x00, 0x00, 0x00


//--------------------- .nv.info._ZN17fastertransformer17QKTransposeRepeatI6__halfEEvPT_S3_PKS2_S5_iiii --------------------------
	.section	.nv.info._ZN17fastertransformer17QKTransposeRepeatI6__halfEEvPT_S3_PKS2_S5_iiii,"",@"SHT_CUDA_INFO"
	.sectionflags	@""
	.align	4


	//----- nvinfo : EIATTR_CUDA_API_VERSION
	.align		4
        /*0000*/ 	.byte	0x04, 0x37
        /*0002*/ 	.short	(.L_93 - .L_92)
.L_92:
        /*0004*/ 	.word	0x00000082


	//----- nvinfo : EIATTR_KPARAM_INFO
	.align		4
.L_93:
        /*0008*/ 	.byte	0x04, 0x17
        /*000a*/ 	.short	(.L_95 - .L_94)
.L_94:
        /*000c*/ 	.word	0x00000000
        /*0010*/ 	.short	0x0007
        /*0012*/ 	.short	0x002c
        /*0014*/ 	.byte	0x00, 0xf0, 0x11, 0x00


	//----- nvinfo : EIATTR_KPARAM_INFO
	.align		4
.L_95:
        /*0018*/ 	.byte	0x04, 0x17
        /*001a*/ 	.short	(.L_97 - .L_96)
.L_96:
        /*001c*/ 	.word	0x00000000
        /*0020*/ 	.short	0x0006
        /*0022*/ 	.short	0x0028
        /*0024*/ 	.byte	0x00, 0xf0, 0x11, 0x00


	//----- nvinfo : EIATTR_KPARAM_INFO
	.align		4
.L_97:
        /*0028*/ 	.byte	0x04, 0x17
        /*002a*/ 	.short	(.L_99 - .L_98)
.L_98:
        /*002c*/ 	.word	0x00000000
        /*0030*/ 	.short	0x0005
        /*0032*/ 	.short	0x0024
        /*0034*/ 	.byte	0x00, 0xf0, 0x11, 0x00


	//----- nvinfo : EIATTR_KPARAM_INFO
	.align		4
.L_99:
        /*0038*/ 	.byte	0x04, 0x17
        /*003a*/ 	.short	(.L_101 - .L_100)
.L_100:
        /*003c*/ 	.word	0x00000000
        /*0040*/ 	.short	0x0004
        /*0042*/ 	.short	0x0020
        /*0044*/ 	.byte	0x00, 0xf0, 0x11, 0x00


	//----- nvinfo : EIATTR_KPARAM_INFO
	.align		4
.L_101:
        /*0048*/ 	.byte	0x04, 0x17
        /*004a*/ 	.short	(.L_103 - .L_102)
.L_102:
        /*004c*/ 	.word	0x00000000
        /*0050*/ 	.short	0x0003
        /*0052*/ 	.short	0x0018
        /*0054*/ 	.byte	0x00, 0xf5, 0x21, 0x00


	//----- nvinfo : EIATTR_KPARAM_INFO
	.align		4
.L_103:
        /*0058*/ 	.byte	0x04, 0x17
        /*005a*/ 	.short	(.L_105 - .L_104)
.L_104:
        /*005c*/ 	.word	0x00000000
        /*0060*/ 	.short	0x0002
        /*0062*/ 	.short	0x0010
        /*0064*/ 	.byte	0x00, 0xf5, 0x21, 0x00


	//----- nvinfo : EIATTR_KPARAM_INFO
	.align		4
.L_105:
        /*0068*/ 	.byte	0x04, 0x17
        /*006a*/ 	.short	(.L_107 - .L_106)
.L_106:
        /*006c*/ 	.word	0x00000000
        /*0070*/ 	.short	0x0001
        /*0072*/ 	.short	0x0008
        /*0074*/ 	.byte	0x00, 0xf5, 0x21, 0x00


	//----- nvinfo : EIATTR_KPARAM_INFO
	.align		4
.L_107:
        /*0078*/ 	.byte	0x04, 0x17
        /*007a*/ 	.short	(.L_109 - .L_108)
.L_108:
        /*007c*/ 	.word	0x00000000
        /*0080*/ 	.short	0x0000
        /*0082*/ 	.short	0x0000
        /*0084*/ 	.byte	0x00, 0xf5, 0x21, 0x00


	//----- nvinfo : EIATTR_SPARSE_MMA_MASK
	.align		4
.L_109:
        /*0088*/ 	.byte	0x03, 0x50
        /*008a*/ 	.short	0x0000


	//----- nvinfo : EIATTR_MAXREG_COUNT
	.align		4
        /*008c*/ 	.byte	0x03, 0x1b
        /*008e*/ 	.short	0x00ff


	//----- nvinfo : EIATTR_MERCURY_ISA_VERSION
	.align		4
        /*0090*/ 	.byte	0x03, 0x5f
        /*0092*/ 	.short	0x0101


	//----- nvinfo : EIATTR_VRC_CTA_INIT_COUNT
	.align		4
        /*0094*/ 	.byte	0x02, 0x4a
	.zero		1
	.zero		1


	//----- nvinfo : EIATTR_EXIT_INSTR_OFFSETS
	.align		4
        /*0098*/ 	.byte	0x04, 0x1c
        /*009a*/ 	.short	(.L_111 - .L_110)


	//   ....[0]....
.L_110:
        /*009c*/ 	.word	0x00000050


	//   ....[1]....
        /*00a0*/ 	.word	0x000003c0


	//----- nvinfo : EIATTR_CRS_STACK_SIZE
	.align		4
.L_111:
        /*00a4*/ 	.byte	0x04, 0x1e
        /*00a6*/ 	.short	(.L_113 - .L_112)
.L_112:
        /*00a8*/ 	.word	0x00000000


	//----- nvinfo : EIATTR_CBANK_PARAM_SIZE
	.align		4
.L_113:
        /*00ac*/ 	.byte	0x03, 0x19
        /*00ae*/ 	.short	0x0030


	//----- nvinfo : EIATTR_PARAM_CBANK
	.align		4
        /*00b0*/ 	.byte	0x04, 0x0a
        /*00b2*/ 	.short	(.L_115 - .L_114)
	.align		4
.L_114:
        /*00b4*/ 	.word	index@(.nv.constant0._ZN17fastertransformer17QKTransposeRepeatI6__halfEEvPT_S3_PKS2_S5_iiii)
        /*00b8*/ 	.short	0x0380
        /*00ba*/ 	.short	0x0030


	//----- nvinfo : EIATTR_SW_WAR
	.align		4
.L_115:
        /*00bc*/ 	.byte	0x04, 0x36
        /*00be*/ 	.short	(.L_117 - .L_116)
.L_116:
        /*00c0*/ 	.word	0x00000008
.L_117:


//--------------------- .nv.info._ZN17fastertransformer24addQKBiasTransposeRepeatI6__halfEEvPT_S3_PKS2_S5_S5_S5_iiii --------------------------
	.section	.nv.info._ZN17fastertransformer24addQKBiasTransposeRepeatI6__halfEEvPT_S3_PKS2_S5_S5_S5_iiii,"",@"SHT_CUDA_INFO"
	.sectionflags	@""
	.align	4


	//----- nvinfo : EIATTR_CUDA_API_VERSION
	.align		4
        /*0000*/ 	.byte	0x04, 0x37
        /*0002*/ 	.short	(.L_119 - .L_118)
.L_118:
        /*0004*/ 	.word	0x00000082


	//----- nvinfo : EIATTR_KPARAM_INFO
	.align		4
.L_119:
        /*0008*/ 	.byte	0x04, 0x17
        /*000a*/ 	.short	(.L_121 - .L_120)
.L_120:
        /*000c*/ 	.word	0x00000000
        /*0010*/ 	.short	0x0009
        /*0012*/ 	.short	0x003c
        /*0014*/ 	.byte	0x00, 0xf0, 0x11, 0x00


	//----- nvinfo : EIATTR_KPARAM_INFO
	.align		4
.L_121:
        /*0018*/ 	.byte	0x04, 0x17
        /*001a*/ 	.short	(.L_123 - .L_122)
.L_122:
        /*001c*/ 	.word	0x00000000
        /*0020*/ 	.short	0x0008
        /*0022*/ 	.short	0x0038
        /*0024*/ 	.byte	0x00, 0xf0, 0x11, 0x00


	//----- nvinfo : EIATTR_KPARAM_INFO
	.align		4
.L_123:
        /*0028*/ 	.byte	0x04, 0x17
        /*002a*/ 	.short	(.L_125 - .L_124)
.L_124:
        /*002c*/ 	.word	0x00000000
        /*0030*/ 	.short	0x0007
        /*0032*/ 	.short	0x0034
        /*0034*/ 	.byte	0x00, 0xf0, 0x11, 0x00


	//----- nvinfo : EIATTR_KPARAM_INFO
	.align		4
.L_125:
        /*0038*/ 	.byte	0x04, 0x17
        /*003a*/ 	.short	(.L_127 - .L_126)
.L_126:
        /*003c*/ 	.word	0x00000000
        /*0040*/ 	.short	0x0006
        /*0042*/ 	.short	0x0030
        /*0044*/ 	.byte	0x00, 0xf0, 0x11, 0x00


	//----- nvinfo : EIATTR_KPARAM_INFO
	.align		4
.L_127:
        /*0048*/ 	.byte	0x04, 0x17
        /*004a*/ 	.short	(.L_129 - .L_128)
.L_128:
        /*004c*/ 	.word	0x00000000
        /*0050*/ 	.short	0x0005
        /*0052*/ 	.short	0x0028
        /*0054*/ 	.byte	0x00, 0xf5, 0x21, 0x00


	//----- nvinfo : EIATTR_KPARAM_INFO
	.align		4
.L_129:
        /*0058*/ 	.byte	0x04, 0x17
        /*005a*/ 	.short	(.L_131 - .L_130)
.L_130:
        /*005c*/ 	.word	0x00000000
        /*0060*/ 	.short	0x0004
        /*0062*/ 	.short	0x0020
        /*0064*/ 	.byte	0x00, 0xf5, 0x21, 0x00


	//----- nvinfo : EIATTR_KPARAM_INFO
	.align		4
.L_131:
        /*0068*/ 	.byte	0x04, 0x17
        /*006a*/ 	.short	(.L_133 - .L_132)
.L_132:
        /*006c*/ 	.word	0x00000000
        /*0070*/ 	.short	0x0003
        /*0072*/ 	.short	0x0018
        /*0074*/ 	.byte	0x00, 0xf5, 0x21, 0x00


	//----- nvinfo : EIATTR_KPARAM_INFO
	.align		4
.L_133:
        /*0078*/ 	.byte	0x04, 0x17
        /*007a*/ 	.short	(.L_135 - .L_134)
.L_134:
        /*007c*/ 	.word	0x00000000
        /*0080*/ 	.short	0x0002
        /*0082*/ 	.short	0x0010
        /*0084*/ 	.byte	0x00, 0xf5, 0x21, 0x00


	//----- nvinfo : EIATTR_KPARAM_INFO
	.align		4
.L_135:
        /*0088*/ 	.byte	0x04, 0x17
        /*008a*/ 	.short	(.L_137 - .L_136)
.L_136:
        /*008c*/ 	.word	0x00000000
        /*0090*/ 	.short	0x0001
        /*0092*/ 	.short	0x0008
        /*0094*/ 	.byte	0x00, 0xf5, 0x21, 0x00


	//----- nvinfo : EIATTR_KPARAM_INFO
	.align		4
.L_137:
        /*0098*/ 	.byte	0x04, 0x17
        /*009a*/ 	.short	(.L_139 - .L_138)
.L_138:
        /*009c*/ 	.word	0x00000000
        /*00a0*/ 	.short	0x0000
        /*00a2*/ 	.short	0x0000
        /*00a4*/ 	.byte	0x00, 0xf5, 0x21, 0x00


	//----- nvinfo : EIATTR_SPARSE_MMA_MASK
	.align		4
.L_139:
        /*00a8*/ 	.byte	0x03, 0x50
        /*00aa*/ 	.short	0x0000


	//----- nvinfo : EIATTR_MAXREG_COUNT
	.align		4
        /*00ac*/ 	.byte	0x03, 0x1b
        /*00ae*/ 	.short	0x00ff


	//----- nvinfo : EIATTR_MERCURY_ISA_VERSION
	.align		4
        /*00b0*/ 	.byte	0x03, 0x5f
        /*00b2*/ 	.short	0x0101


	//----- nvinfo : EIATTR_VRC_CTA_INIT_COUNT
	.align		4
        /*00b4*/ 	.byte	0x02, 0x4a
	.zero		1
	.zero		1


	//----- nvinfo : EIATTR_EXIT_INSTR_OFFSETS
	.align		4
        /*00b8*/ 	.byte	0x04, 0x1c
        /*00ba*/ 	.short	(.L_141 - .L_140)


	//   ....[0]....
.L_140:
        /*00bc*/ 	.word	0x00000050


	//   ....[1]....
        /*00c0*/ 	.word	0x00000450


	//----- nvinfo : EIATTR_CRS_STACK_SIZE
	.align		4
.L_141:
        /*00c4*/ 	.byte	0x04, 0x1e
        /*00c6*/ 	.short	(.L_143 - .L_142)
.L_142:
        /*00c8*/ 	.word	0x00000000


	//----- nvinfo : EIATTR_CBANK_PARAM_SIZE
	.align		4
.L_143:
        /*00cc*/ 	.byte	0x03, 0x19
        /*00ce*/ 	.short	0x0040


	//----- nvinfo : EIATTR_PARAM_CBANK
	.align		4
        /*00d0*/ 	.byte	0x04, 0x0a
        /*00d2*/ 	.short	(.L_145 - .L_144)
	.align		4
.L_144:
        /*00d4*/ 	.word	index@(.nv.constant0._ZN17fastertransformer24addQKBiasTransposeRepeatI6__halfEEvPT_S3_PKS2_S5_S5_S5_iiii)
        /*00d8*/ 	.short	0x0380
        /*00da*/ 	.short	0x0040


	//----- nvinfo : EIATTR_SW_WAR
	.align		4
.L_145:
        /*00dc*/ 	.byte	0x04, 0x36
        /*00de*/ 	.short	(.L_147 - .L_146)
.L_146:
        /*00e0*/ 	.word	0x00000008
.L_147:


//--------------------- .nv.info._ZN17fastertransformer17QKTransposeRepeatI7__half2EEvPT_S3_PKS2_S5_iiii --------------------------
	.section	.nv.info._ZN17fastertransformer17QKTransposeRepeatI7__half2EEvPT_S3_PKS2_S5_iiii,"",@"SHT_CUDA_INFO"
	.sectionflags	@""
	.align	4


	//----- nvinfo : EIATTR_CUDA_API_VERSION
	.align		4
        /*0000*/ 	.byte	0x04, 0x37
        /*0002*/ 	.short	(.L_149 - .L_148)
.L_148:
        /*0004*/ 	.word	0x00000082


	//----- nvinfo : EIATTR_KPARAM_INFO
	.align		4
.L_149:
        /*0008*/ 	.byte	0x04, 0x17
        /*000a*/ 	.short	(.L_151 - .L_150)
.L_150:
        /*000c*/ 	.word	0x00000000
        /*0010*/ 	.short	0x0007
        /*0012*/ 	.short	0x002c
        /*0014*/ 	.byte	0x00, 0xf0, 0x11, 0x00


	//----- nvinfo : EIATTR_KPARAM_INFO
	.align		4
.L_151:
        /*0018*/ 	.byte	0x04, 0x17
        /*001a*/ 	.short	(.L_153 - .L_152)
.L_152:
        /*001c*/ 	.word	0x00000000
        /*0020*/ 	.short	0x0006
        /*0022*/ 	.short	0x0028
        /*0024*/ 	.byte	0x00, 0xf0, 0x11, 0x00


	//----- nvinfo : EIATTR_KPARAM_INFO
	.align		4
.L_153:
        /*0028*/ 	.byte	0x04, 0x17
        /*002a*/ 	.short	(.L_155 - .L_154)
.L_154:
        /*002c*/ 	.word	0x00000000
        /*0030*/ 	.short	0x0005
        /*0032*/ 	.short	0x0024
        /*0034*/ 	.byte	0x00, 0xf0, 0x11, 0x00


	//----- nvinfo : EIATTR_KPARAM_INFO
	.align		4
.L_155:
        /*0038*/ 	.byte	0x04, 0x17
        /*003a*/ 	.short	(.L_157 - .L_156)
.L_156:
        /*003c*/ 	.word	0x00000000
        /*0040*/ 	.short	0x0004
        /*0042*/ 	.short	0x0020
        /*0044*/ 	.byte	0x00, 0xf0, 0x11, 0x00


	//----- nvinfo : EIATTR_KPARAM_INFO
	.align		4
.L_157:
        /*0048*/ 	.byte	0x04, 0x17
        /*004a*/ 	.short	(.L_159 - .L_158)
.L_158:
        /*004c*/ 	.word	0x00000000
        /*0050*/ 	.short	0x0003
        /*0052*/ 	.short	0x0018
        /*0054*/ 	.byte	0x00, 0xf5, 0x21, 0x00


	//----- nvinfo : EIATTR_KPARAM_INFO
	.align		4
.L_159:
        /*0058*/ 	.byte	0x04, 0x17
        /*005a*/ 	.short	(.L_161 - .L_160)
.L_160:
        /*005c*/ 	.word	0x00000000
        /*0060*/ 	.short	0x0002
        /*0062*/ 	.short	0x0010
        /*0064*/ 	.byte	0x00, 0xf5, 0x21, 0x00


	//----- nvinfo : EIATTR_KPARAM_INFO
	.align		4
.L_161:
        /*0068*/ 	.byte	0x04, 0x17
        /*006a*/ 	.short	(.L_163 - .L_162)
.L_162:
        /*006c*/ 	.word	0x00000000
        /*0070*/ 	.short	0x0001
        /*0072*/ 	.short	0x0008
        /*0074*/ 	.byte	0x00, 0xf5, 0x21, 0x00


	//----- nvinfo : EIATTR_KPARAM_INFO
	.align		4
.L_163:
        /*0078*/ 	.byte	0x04, 0x17
        /*007a*/ 	.short	(.L_165 - .L_164)
.L_164:
        /*007c*/ 	.word	0x00000000
        /*0080*/ 	.short	0x0000
        /*0082*/ 	.short	0x0000
        /*0084*/ 	.byte	0x00, 0xf5, 0x21, 0x00


	//----- nvinfo : EIATTR_SPARSE_MMA_MASK
	.align		4
.L_165:
        /*0088*/ 	.byte	0x03, 0x50
        /*008a*/ 	.short	0x0000


	//----- nvinfo : EIATTR_MAXREG_COUNT
	.align		4
        /*008c*/ 	.byte	0x03, 0x1b
        /*008e*/ 	.short	0x00ff


	//----- nvinfo : EIATTR_MERCURY_ISA_VERSION
	.align		4
        /*0090*/ 	.byte	0x03, 0x5f
        /*0092*/ 	.short	0x0101


	//----- nvinfo : EIATTR_VRC_CTA_INIT_COUNT
	.align		4
        /*0094*/ 	.byte	0x02, 0x4a
	.zero		1
	.zero		1


	//----- nvinfo : EIATTR_EXIT_INSTR_OFFSETS
	.align		4
        /*0098*/ 	.byte	0x04, 0x1c
        /*009a*/ 	.short	(.L_167 - .L_166)


	//   ....[0]....
.L_166:
        /*009c*/ 	.word	0x00000050


	//   ....[1]....
        /*00a0*/ 	.word	0x000003c0


	//----- nvinfo : EIATTR_CRS_STACK_SIZE
	.align		4
.L_167:
        /*00a4*/ 	.byte	0x04, 0x1e
        /*00a6*/ 	.short	(.L_169 - .L_168)
.L_168:
        /*00a8*/ 	.word	0x00000000


	//----- nvinfo : EIATTR_CBANK_PARAM_SIZE
	.align		4
.L_169:
        /*00ac*/ 	.byte	0x03, 0x19
        /*00ae*/ 	.short	0x0030


	//----- nvinfo : EIATTR_PARAM_CBANK
	.align		4
        /*00b0*/ 	.byte	0x04, 0x0a
        /*00b2*/ 	.short	(.L_171 - .L_170)
	.align		4
.L_170:
        /*00b4*/ 	.word	index@(.nv.constant0._ZN17fastertransformer17QKTransposeRepeatI7__half2EEvPT_S3_PKS2_S5_iiii)
        /*00b8*/ 	.short	0x0380
        /*00ba*/ 	.short	0x0030


	//----- nvinfo : EIATTR_SW_WAR
	.align		4
.L_171:
        /*00bc*/ 	.byte	0x04, 0x36
        /*00be*/ 	.short	(.L_173 - .L_172)
.L_172:
        /*00c0*/ 	.word	0x00000008
.L_173:


//--------------------- .nv.info._ZN17fastertransformer24addQKBiasTransposeRepeatI7__half2EEvPT_S3_PKS2_S5_S5_S5_iiii --------------------------
	.section	.nv.info._ZN17fastertransformer24addQKBiasTransposeRepeatI7__half2EEvPT_S3_PKS2_S5_S5_S5_iiii,"",@"SHT_CUDA_INFO"
	.sectionflags	@""
	.align	4


	//----- nvinfo : EIATTR_CUDA_API_VERSION
	.align		4
        /*0000*/ 	.byte	0x04, 0x37
        /*0002*/ 	.short	(.L_175 - .L_174)
.L_174:
        /*0004*/ 	.word	0x00000082


	//----- nvinfo : EIATTR_KPARAM_INFO
	.align		4
.L_175:
        /*0008*/ 	.byte	0x04, 0x17
        /*000a*/ 	.short	(.L_177 - .L_176)
.L_176:
        /*000c*/ 	.word	0x00000000
        /*0010*/ 	.short	0x0009
        /*0012*/ 	.short	0x003c
        /*0014*/ 	.byte	0x00, 0xf0, 0x11, 0x00


	//----- nvinfo : EIATTR_KPARAM_INFO
	.align		4
.L_177:
        /*0018*/ 	.byte	0x04, 0x17
        /*001a*/ 	.short	(.L_179 - .L_178)
.L_178:
        /*001c*/ 	.word	0x00000000
        /*0020*/ 	.short	0x0008
        /*0022*/ 	.short	0x0038
        /*0024*/ 	.byte	0x00, 0xf0, 0x11, 0x00


	//----- nvinfo : EIATTR_KPARAM_INFO
	.align		4
.L_179:
        /*0028*/ 	.byte	0x04, 0x17
        /*002a*/ 	.short	(.L_181 - .L_180)
.L_180:
        /*002c*/ 	.word	0x00000000
        /*0030*/ 	.short	0x0007
        /*0032*/ 	.short	0x0034
        /*0034*/ 	.byte	0x00, 0xf0, 0x11, 0x00


	//----- nvinfo : EIATTR_KPARAM_INFO
	.align		4
.L_181:
        /*0038*/ 	.byte	0x04, 0x17
        /*003a*/ 	.short	(.L_183 - .L_182)
.L_182:
        /*003c*/ 	.word	0x00000000
        /*0040*/ 	.short	0x0006
        /*0042*/ 	.short	0x0030
        /*0044*/ 	.byte	0x00, 0xf0, 0x11, 0x00


	//----- nvinfo : EIATTR_KPARAM_INFO
	.align		4
.L_183:
        /*0048*/ 	.byte	0x04, 0x17
        /*004a*/ 	.short	(.L_185 - .L_184)
.L_184:
        /*004c*/ 	.word	0x00000000
        /*0050*/ 	.short	0x0005
        /*0052*/ 	.short	0x0028
        /*0054*/ 	.byte	0x00, 0xf5, 0x21, 0x00


	//----- nvinfo : EIATTR_KPARAM_INFO
	.align		4
.L_185:
        /*0058*/ 	.byte	0x04, 0x17
        /*005a*/ 	.short	(.L_187 - .L_186)
.L_186:
        /*005c*/ 	.word	0x00000000
        /*0060*/ 	.short	0x0004
        /*0062*/ 	.short	0x0020
        /*0064*/ 	.byte	0x00, 0xf5, 0x21, 0x00


	//----- nvinfo : EIATTR_KPARAM_INFO
	.align		4
.L_187:
        /*0068*/ 	.byte	0x04, 0x17
        /*006a*/ 	.short	(.L_189 - .L_188)
.L_188:
        /*006c*/ 	.word	0x00000000
        /*0070*/ 	.short	0x0003
        /*0072*/ 	.short	0x0018
        /*0074*/ 	.byte	0x00, 0xf5, 0x21, 0x00


	//----- nvinfo : EIATTR_KPARAM_INFO
	.align		4
.L_189:
        /*0078*/ 	.byte	0x04, 0x17
        /*007a*/ 	.short	(.L_191 - .L_190)
.L_190:
        /*007c*/ 	.word	0x00000000
        /*0080*/ 	.short	0x0002
        /*0082*/ 	.short	0x0010
        /*0084*/ 	.byte	0x00, 0xf5, 0x21, 0x00


	//----- nvinfo : EIATTR_KPARAM_INFO
	.align		4
.L_191:
        /*0088*/ 	.byte	0x04, 0x17
        /*008a*/ 	.short	(.L_193 - .L_192)
.L_192:
        /*008c*/ 	.word	0x00000000
        /*0090*/ 	.short	0x0001
        /*0092*/ 	.short	0x0008
        /*0094*/ 	.byte	0x00, 0xf5, 0x21, 0x00


	//----- nvinfo : EIATTR_KPARAM_INFO
	.align		4
.L_193:
        /*0098*/ 	.byte	0x04, 0x17
        /*009a*/ 	.short	(.L_195 - .L_194)
.L_194:
        /*009c*/ 	.word	0x00000000
        /*00a0*/ 	.short	0x0000
        /*00a2*/ 	.short	0x0000
        /*00a4*/ 	.byte	0x00, 0xf5, 0x21, 0x00


	//----- nvinfo : EIATTR_SPARSE_MMA_MASK
	.align		4
.L_195:
        /*00a8*/ 	.byte	0x03, 0x50
        /*00aa*/ 	.short	0x0000


	//----- nvinfo : EIATTR_MAXREG_COUNT
	.align		4
        /*00ac*/ 	.byte	0x03, 0x1b
        /*00ae*/ 	.short	0x00ff


	//----- nvinfo : EIATTR_MERCURY_ISA_VERSION
	.align		4
        /*00b0*/ 	.byte	0x03, 0x5f
        /*00b2*/ 	.short	0x0101


	//----- nvinfo : EIATTR_VRC_CTA_INIT_COUNT
	.align		4
        /*00b4*/ 	.byte	0x02, 0x4a
	.zero		1
	.zero		1


	//----- nvinfo : EIATTR_EXIT_INSTR_OFFSETS
	.align		4
        /*00b8*/ 	.byte	0x04, 0x1c
        /*00ba*/ 	.short	(.L_197 - .L_196)


	//   ....[0]....
.L_196:
        /*00bc*/ 	.word	0x00000050


	//   ....[1]....
        /*00c0*/ 	.word	0x00000440


	//----- nvinfo : EIATTR_CRS_STACK_SIZE
	.align		4
.L_197:
        /*00c4*/ 	.byte	0x04, 0x1e
        /*00c6*/ 	.short	(.L_199 - .L_198)
.L_198:
        /*00c8*/ 	.word	0x00000000


	//----- nvinfo : EIATTR_CBANK_PARAM_SIZE
	.align		4
.L_199:
        /*00cc*/ 	.byte	0x03, 0x19
        /*00ce*/ 	.short	0x0040


	//----- nvinfo : EIATTR_PARAM_CBANK
	.align		4
        /*00d0*/ 	.byte	0x04, 0x0a
        /*00d2*/ 	.short	(.L_201 - .L_200)
	.align		4
.L_200:
        /*00d4*/ 	.word	index@(.nv.constant0._ZN17fastertransformer24addQKBiasTransposeRepeatI7__half2EEvPT_S3_PKS2_S5_S5_S5_iiii)
        /*00d8*/ 	.short	0x0380
        /*00da*/ 	.short	0x0040


	//----- nvinfo : EIATTR_SW_WAR
	.align		4
.L_201:
        /*00dc*/ 	.byte	0x04, 0x36
        /*00de*/ 	.short	(.L_203 - .L_202)
.L_202:
        /*00e0*/ 	.word	0x00000008
.L_203:


//--------------------- .nv.info._ZN17fastertransformer17QKTransposeRepeatIfEEvPT_S2_PKS1_S4_iiii --------------------------
	.section	.nv.info._ZN17fastertransformer17QKTransposeRepeatIfEEvPT_S2_PKS1_S4_iiii,"",@"SHT_CUDA_INFO"
	.sectionflags	@""
	.align	4


	//----- nvinfo : EIATTR_CUDA_API_VERSION
	.align		4
        /*0000*/ 	.byte	0x04, 0x37
        /*0002*/ 	.short	(.L_205 - .L_204)
.L_204:
        /*0004*/ 	.word	0x00000082


	//----- nvinfo : EIATTR_KPARAM_INFO
	.align		4
.L_205:
        /*0008*/ 	.byte	0x04, 0x17
        /*000a*/ 	.short	(.L_207 - .L_206)
.L_206:
        /*000c*/ 	.word	0x00000000
        /*0010*/ 	.short	0x0007
        /*0012*/ 	.short	0x002c
        /*0014*/ 	.byte	0x00, 0xf0, 0x11, 0x00


	//----- nvinfo : EIATTR_KPARAM_INFO
	.align		4
.L_207:
        /*0018*/ 	.byte	0x04, 0x17
        /*001a*/ 	.short	(.L_209 - .L_208)
.L_208:
        /*001c*/ 	.word	0x00000000
        /*0020*/ 	.short	0x0006
        /*0022*/ 	.short	0x0028
        /*0024*/ 	.byte	0x00, 0xf0, 0x11, 0x00


	//----- nvinfo : EIATTR_KPARAM_INFO
	.align		4
.L_209:
        /*0028*/ 	.byte	0x04, 0x17
        /*002a*/ 	.short	(.L_211 - .L_210)
.L_210:
        /*002c*/ 	.word	0x00000000
        /*0030*/ 	.short	0x0005
        /*0032*/ 	.short	0x0024
        /*0034*/ 	.byte	0x00, 0xf0, 0x11, 0x00


	//----- nvinfo : EIATTR_KPARAM_INFO
	.align		4
.L_211:
        /*0038*/ 	.byte	0x04, 0x17
        /*003a*/ 	.short	(.L_213 - .L_212)
.L_212:
        /*003c*/ 	.word	0x00000000
        /*0040*/ 	.short	0x0004
        /*0042*/ 	.short	0x0020
        /*0044*/ 	.byte	0x00, 0xf0, 0x11, 0x00


	//----- nvinfo : EIATTR_KPARAM_INFO
	.align		4
.L_213:
        /*0048*/ 	.byte	0x04, 0x17
        /*004a*/ 	.short	(.L_215 - .L_214)
.L_214:
        /*004c*/ 	.word	0x00000000
        /*0050*/ 	.short	0x0003
        /*0052*/ 	.short	0x0018
        /*0054*/ 	.byte	0x00, 0xf5, 0x21, 0x00


	//----- nvinfo : EIATTR_KPARAM_INFO
	.align		4
.L_215:
        /*0058*/ 	.byte	0x04, 0x17
        /*005a*/ 	.short	(.L_217 - .L_216)
.L_216:
        /*005c*/ 	.word	0x00000000
        /*0060*/ 	.short	0x0002
        /*0062*/ 	.short	0x0010
        /*0064*/ 	.byte	0x00, 0xf5, 0x21, 0x00


	//----- nvinfo : EIATTR_KPARAM_INFO
	.align		4
.L_217:
        /*0068*/ 	.byte	0x04, 0x17
        /*006a*/ 	.short	(.L_219 - .L_218)
.L_218:
        /*006c*/ 	.word	0x00000000
        /*0070*/ 	.short	0x0001
        /*0072*/ 	.short	0x0008
        /*0074*/ 	.byte	0x00, 0xf5, 0x21, 0x00


	//----- nvinfo : EIATTR_KPARAM_INFO
	.align		4
.L_219:
        /*0078*/ 	.byte	0x04, 0x17
        /*007a*/ 	.short	(.L_221 - .L_220)
.L_220:
        /*007c*/ 	.word	0x00000000
        /*0080*/ 	.short	0x0000
        /*0082*/ 	.short	0x0000
        /*0084*/ 	.byte	0x00, 0xf5, 0x21, 0x00


	//----- nvinfo : EIATTR_SPARSE_MMA_MASK
	.align		4
.L_221:
        /*0088*/ 	.byte	0x03, 0x50
        /*008a*/ 	.short	0x0000


	//----- nvinfo : EIATTR_MAXREG_COUNT
	.align		4
        /*008c*/ 	.byte	0x03, 0x1b
        /*008e*/ 	.short	0x00ff


	//----- nvinfo : EIATTR_MERCURY_ISA_VERSION
	.align		4
        /*0090*/ 	.byte	0x03, 0x5f
        /*0092*/ 	.short	0x0101


	//----- nvinfo : EIATTR_VRC_CTA_INIT_COUNT
	.align		4
        /*0094*/ 	.byte	0x02, 0x4a
	.zero		1
	.zero		1


	//----- nvinfo : EIATTR_EXIT_INSTR_OFFSETS
	.align		4
        /*0098*/ 	.byte	0x04, 0x1c
        /*009a*/ 	.short	(.L_223 - .L_222)


	//   ....[0]....
.L_222:
        /*009c*/ 	.word	0x00000050


	//   ....[1]....
        /*00a0*/ 	.word	0x000003c0


	//----- nvinfo : EIATTR_CRS_STACK_SIZE
	.align		4
.L_223:
        /*00a4*/ 	.byte	0x04, 0x1e
        /*00a6*/ 	.short	(.L_225 - .L_224)
.L_224:
        /*00a8*/ 	.word	0x00000000


	//----- nvinfo : EIATTR_CBANK_PARAM_SIZE
	.align		4
.L_225:
        /*00ac*/ 	.byte	0x03, 0x19
        /*00ae*/ 	.short	0x0030


	//----- nvinfo : EIATTR_PARAM_CBANK
	.align		4
        /*00b0*/ 	.byte	0x04, 0x0a
        /*00b2*/ 	.short	(.L_227 - .L_226)
	.align		4
.L_226:
        /*00b4*/ 	.word	index@(.nv.constant0._ZN17fastertransformer17QKTransposeRepeatIfEEvPT_S2_PKS1_S4_iiii)
        /*00b8*/ 	.short	0x0380
        /*00ba*/ 	.short	0x0030


	//----- nvinfo : EIATTR_SW_WAR
	.align		4
.L_227:
        /*00bc*/ 	.byte	0x04, 0x36
        /*00be*/ 	.short	(.L_229 - .L_228)
.L_228:
        /*00c0*/ 	.word	0x00000008
.L_229:


//--------------------- .nv.info._ZN17fastertransformer24addQKBiasTransposeRepeatIfEEvPT_S2_PKS1_S4_S4_S4_iiii --------------------------
	.section	.nv.info._ZN17fastertransformer24addQKBiasTransposeRepeatIfEEvPT_S2_PKS1_S4_S4_S4_iiii,"",@"SHT_CUDA_INFO"
	.sectionflags	@""
	.align	4


	//----- nvinfo : EIATTR_CUDA_API_VERSION
	.align		4
        /*0000*/ 	.byte	0x04, 0x37
        /*0002*/ 	.short	(.L_231 - .L_230)
.L_230:
        /*0004*/ 	.word	0x00000082


	//----- nvinfo : EIATTR_KPARAM_INFO
	.align		4
.L_231:
        /*0008*/ 	.byte	0x04, 0x17
        /*000a*/ 	.short	(.L_233 - .L_232)
.L_232:
        /*000c*/ 	.word	0x00000000
        /*0010*/ 	.short	0x0009
        /*0012*/ 	.short	0x003c
        /*0014*/ 	.byte	0x00, 0xf0, 0x11, 0x00


	//----- nvinfo : EIATTR_KPARAM_INFO
	.align		4
.L_233:
        /*0018*/ 	.byte	0x04, 0x17
        /*001a*/ 	.short	(.L_235 - .L_234)
.L_234:
        /*001c*/ 	.word	0x00000000
        /*0020*/ 	.short	0x0008
        /*0022*/ 	.short	0x0038
        /*0024*/ 	.byte	0x00, 0xf0, 0x11, 0x00


	//----- nvinfo : EIATTR_KPARAM_INFO
	.align		4
.L_235:
        /*0028*/ 	.byte	0x04, 0x17
        /*002a*/ 	.short	(.L_237 - .L_236)
.L_236:
        /*002c*/ 	.word	0x00000000
        /*0030*/ 	.short	0x0007
        /*0032*/ 	.short	0x0034
        /*0034*/ 	.byte	0x00, 0xf0, 0x11, 0x00


	//----- nvinfo : EIATTR_KPARAM_INFO
	.align		4
.L_237:
        /*0038*/ 	.byte	0x04, 0x17
        /*003a*/ 	.short	(.L_239 - .L_238)
.L_238:
        /*003c*/ 	.word	0x00000000
        /*0040*/ 	.short	0x0006
        /*0042*/ 	.short	0x0030
        /*0044*/ 	.byte	0x00, 0xf0, 0x11, 0x00


	//----- nvinfo : EIATTR_KPARAM_INFO
	.align		4
.L_239:
        /*0048*/ 	.byte	0x04, 0x17
        /*004a*/ 	.short	(.L_241 - .L_240)
.L_240:
        /*004c*/ 	.word	0x00000000
        /*0050*/ 	.short	0x0005
        /*0052*/ 	.short	0x0028
        /*0054*/ 	.byte	0x00, 0xf5, 0x21, 0x00


	//----- nvinfo : EIATTR_KPARAM_INFO
	.align		4
.L_241:
        /*0058*/ 	.byte	0x04, 0x17
        /*005a*/ 	.short	(.L_243 - .L_242)
.L_242:
        /*005c*/ 	.word	0x00000000
        /*0060*/ 	.short	0x0004
        /*0062*/ 	.short	0x0020
        /*0064*/ 	.byte	0x00, 0xf5, 0x21, 0x00


	//----- nvinfo : EIATTR_KPARAM_INFO
	.align		4
.L_243:
        /*0068*/ 	.byte	0x04, 0x17
        /*006a*/ 	.short	(.L_245 - .L_244)
.L_244:
        /*006c*/ 	.word	0x00000000
        /*0070*/ 	.short	0x0003
        /*0072*/ 	.short	0x0018
        /*0074*/ 	.byte	0x00, 0xf5, 0x21, 0x00


	//----- nvinfo : EIATTR_KPARAM_INFO
	.align		4
.L_245:
        /*0078*/ 	.byte	0x04, 0x17
        /*007a*/ 	.short	(.L_247 - .L_246)
.L_246:
        /*007c*/ 	.word	0x00000000
        /*0080*/ 	.short	0x0002
        /*0082*/ 	.short	0x0010
        /*0084*/ 	.byte	0x00, 0xf5, 0x21, 0x00


	//----- nvinfo : EIATTR_KPARAM_INFO
	.align		4
.L_247:
        /*0088*/ 	.byte	0x04, 0x17
        /*008a*/ 	.short	(.L_249 - .L_248)
.L_248:
        /*008c*/ 	.word	0x00000000
        /*0090*/ 	.short	0x0001
        /*0092*/ 	.short	0x0008
        /*0094*/ 	.byte	0x00, 0xf5, 0x21, 0x00


	//----- nvinfo : EIATTR_KPARAM_INFO
	.align		4
.L_249:
        /*0098*/ 	.byte	0x04, 0x17
        /*009a*/ 	.short	(.L_251 - .L_250)
.L_250:
        /*009c*/ 	.word	0x00000000
        /*00a0*/ 	.short	0x0000
        /*00a2*/ 	.short	0x0000
        /*00a4*/ 	.byte	0x00, 0xf5, 0x21, 0x00


	//----- nvinfo : EIATTR_SPARSE_MMA_MASK
	.align		4
.L_251:
        /*00a8*/ 	.byte	0x03, 0x50
        /*00aa*/ 	.short	0x0000


	//----- nvinfo : EIATTR_MAXREG_COUNT
	.align		4
        /*00ac*/ 	.byte	0x03, 0x1b
        /*00ae*/ 	.short	0x00ff


	//----- nvinfo : EIATTR_MERCURY_ISA_VERSION
	.align		4
        /*00b0*/ 	.byte	0x03, 0x5f
        /*00b2*/ 	.short	0x0101


	//----- nvinfo : EIATTR_VRC_CTA_INIT_COUNT
	.align		4
        /*00b4*/ 	.byte	0x02, 0x4a
	.zero		1
	.zero		1


	//----- nvinfo : EIATTR_EXIT_INSTR_OFFSETS
	.align		4
        /*00b8*/ 	.byte	0x04, 0x1c
        /*00ba*/ 	.short	(.L_253 - .L_252)


	//   ....[0]....
.L_252:
        /*00bc*/ 	.word	0x00000050


	//   ....[1]....
        /*00c0*/ 	.word	0x00000440


	//----- nvinfo : EIATTR_CRS_STACK_SIZE
	.align		4
.L_253:
        /*00c4*/ 	.byte	0x04, 0x1e
        /*00c6*/ 	.short	(.L_255 - .L_254)
.L_254:
        /*00c8*/ 	.word	0x00000000


	//----- nvinfo : EIATTR_CBANK_PARAM_SIZE
	.align		4
.L_255:
        /*00cc*/ 	.byte	0x03, 0x19
        /*00ce*/ 	.short	0x0040


	//----- nvinfo : EIATTR_PARAM_CBANK
	.align		4
        /*00d0*/ 	.byte	0x04, 0x0a
        /*00d2*/ 	.short	(.L_257 - .L_256)
	.align		4
.L_256:
        /*00d4*/ 	.word	index@(.nv.constant0._ZN17fastertransformer24addQKBiasTransposeRepeatIfEEvPT_S2_PKS1_S4_S4_S4_iiii)
        /*00d8*/ 	.short	0x0380
        /*00da*/ 	.short	0x0040


	//----- nvinfo : EIATTR_SW_WAR
	.align		4
.L_257:
        /*00dc*/ 	.byte	0x04, 0x36
        /*00de*/ 	.short	(.L_259 - .L_258)
.L_258:
        /*00e0*/ 	.word	0x00000008
.L_259:


//--------------------- .nv.info._ZN17fastertransformer29disentangled_attention_kernelIaLi64ELi4EEEvPT_S2_PKS1_S4_iii --------------------------
	.section	.nv.info._ZN17fastertransformer29disentangled_attention_kernelIaLi64ELi4EEEvPT_S2_PKS1_S4_iii,"",@"SHT_CUDA_INFO"
	.sectionflags	@""
	.align	4


	//----- nvinfo : EIATTR_CUDA_API_VERSION
	.align		4
        /*0000*/ 	.byte	0x04, 0x37
        /*0002*/ 	.short	(.L_261 - .L_260)
.L_260:
        /*0004*/ 	.word	0x00000082


	//----- nvinfo : EIATTR_KPARAM_INFO
	.align		4
.L_261:
        /*0008*/ 	.byte	0x04, 0x17
        /*000a*/ 	.short	(.L_263 - .L_262)
.L_262:
        /*000c*/ 	.word	0x00000000
        /*0010*/ 	.short	0x0006
        /*0012*/ 	.short	0x0028
        /*0014*/ 	.byte	0x00, 0xf0, 0x11, 0x00


	//----- nvinfo : EIATTR_KPARAM_INFO
	.align		4
.L_263:
        /*0018*/ 	.byte	0x04, 0x17
        /*001a*/ 	.short	(.L_265 - .L_264)
.L_264:
        /*001c*/ 	.word	0x00000000
        /*0020*/ 	.short	0x0005
        /*0022*/ 	.short	0x0024
        /*0024*/ 	.byte	0x00, 0xf0, 0x11, 0x00


	//----- nvinfo : EIATTR_KPARAM_INFO
	.align		4
.L_265:
        /*0028*/ 	.byte	0x04, 0x17
        /*002a*/ 	.short	(.L_267 - .L_266)
.L_266:
        /*002c*/ 	.word	0x00000000
        /*0030*/ 	.short	0x0004
        /*0032*/ 	.short	0x0020
        /*0034*/ 	.byte	0x00, 0xf0, 0x11, 0x00


	//----- nvinfo : EIATTR_KPARAM_INFO
	.align		4
.L_267:
        /*0038*/ 	.byte	0x04, 0x17
        /*003a*/ 	.short	(.L_269 - .L_268)
.L_268:
        /*003c*/ 	.word	0x00000000
        /*0040*/ 	.short	0x0003
        /*0042*/ 	.short	0x0018
        /*0044*/ 	.byte	0x00, 0xf5, 0x21, 0x00


	//----- nvinfo : EIATTR_KPARAM_INFO
	.align		4
.L_269:
        /*0048*/ 	.byte	0x04, 0x17
        /*004a*/ 	.short	(.L_271 - .L_270)
.L_270:
        /*004c*/ 	.word	0x00000000
        /*0050*/ 	.short	0x0002
        /*0052*/ 	.short	0x0010
        /*0054*/ 	.byte	0x00, 0xf5, 0x21, 0x00


	//----- nvinfo : EIATTR_KPARAM_INFO
	.align		4
.L_271:
        /*0058*/ 	.byte	0x04, 0x17
        /*005a*/ 	.short	(.L_273 - .L_272)
.L_272:
        /*005c*/ 	.word	0x00000000
        /*0060*/ 	.short	0x0001
        /*0062*/ 	.short	0x0008
        /*0064*/ 	.byte	0x00, 0xf5, 0x21, 0x00


	//----- nvinfo : EIATTR_KPARAM_INFO
	.align		4
.L_273:
        /*0068*/ 	.byte	0x04, 0x17
        /*006a*/ 	.short	(.L_275 - .L_274)
.L_274:
        /*006c*/ 	.word	0x00000000
        /*0070*/ 	.short	0x0000
        /*0072*/ 	.short	0x0000
        /*0074*/ 	.byte	0x00, 0xf5, 0x21, 0x00


	//----- nvinfo : EIATTR_SPARSE_MMA_MASK
	.align		4
.L_275:
        /*0078*/ 	.byte	0x03, 0x50
        /*007a*/ 	.short	0x0000


	//----- nvinfo : EIATTR_MAXREG_COUNT
	.align		4
        /*007c*/ 	.byte	0x03, 0x1b
        /*007e*/ 	.short	0x00ff


	//----- nvinfo : EIATTR_NUM_BARRIERS
	.align		4
        /*0080*/ 	.byte	0x02, 0x4c
        /*0082*/ 	.byte	0x01
	.zero		1


	//----- nvinfo : EIATTR_EXTERNS
	.align		4
        /*0084*/ 	.byte	0x04, 0x0f
        /*0086*/ 	.short	(.L_277 - .L_276)


	//   ....[0]....
	.align		4
.L_276:
        /*0088*/ 	.word	index@(__assertfail)


	//----- nvinfo : EIATTR_MERCURY_ISA_VERSION
	.align		4
.L_277:
        /*008c*/ 	.byte	0x03, 0x5f
        /*008e*/ 	.short	0x0101


	//----- nvinfo : EIATTR_VRC_CTA_INIT_COUNT
	.align		4
        /*0090*/ 	.byte	0x02, 0x4a
	.zero		1
	.zero		1


	//----- nvinfo : EIATTR_SYSCALL_OFFSETS
	.align		4
        /*0094*/ 	.byte	0x04, 0x46
        /*0096*/ 	.short	(.L_279 - .L_278)


	//   ....[0]....
.L_278:
        /*0098*/ 	.word	0x00000190


	//----- nvinfo : EIATTR_EXIT_INSTR_OFFSETS
	.align		4
.L_279:
        /*009c*/ 	.byte	0x04, 0x1c
        /*009e*/ 	.short	(.L_281 - .L_280)


	//   ....[0]....
.L_280:
        /*00a0*/ 	.word	0x00002100


	//   ....[1]....
        /*00a4*/ 	.word	0x000023d0


	//   ....[2]....
        /*00a8*/ 	.word	0x00002650


	//   ....[3]....
        /*00ac*/ 	.word	0x000028d0


	//   ....[4]....
        /*00b0*/ 	.word	0x00002b50


	//   ....[5]....
        /*00b4*/ 	.word	0x00002dd0


	//   ....[6]....
        /*00b8*/ 	.word	0x00003050


	//   ....[7]....
        /*00bc*/ 	.word	0x000032d0


	//   ....[8]....
        /*00c0*/ 	.word	0x00003550


	//   ....[9]....
        /*00c4*/ 	.word	0x000037d0


	//   ....[10]....
        /*00c8*/ 	.word	0x00003a50


	//   ....[11]....
        /*00cc*/ 	.word	0x00003cd0


	//   ....[12]....
        /*00d0*/ 	.word	0x00003f50


	//   ....[13]....
        /*00d4*/ 	.word	0x000041d0


	//   ....[14]....
        /*00d8*/ 	.word	0x00004450


	//   ....[15]....
        /*00dc*/ 	.word	0x000046d0


	//   ....[16]....
        /*00e0*/ 	.word	0x00004930


	//----- nvinfo : EIATTR_CRS_STACK_SIZE
	.align		4
.L_281:
        /*00e4*/ 	.byte	0x04, 0x1e
        /*00e6*/ 	.short	(.L_283 - .L_282)
.L_282:
        /*00e8*/ 	.word	0x00000000


	//----- nvinfo : EIATTR_CBANK_PARAM_SIZE
	.align		4
.L_283:
        /*00ec*/ 	.byte	0x03, 0x19
        /*00ee*/ 	.short	0x002c


	//----- nvinfo : EIATTR_PARAM_CBANK
	.align		4
        /*00f0*/ 	.byte	0x04, 0x0a
        /*00f2*/ 	.short	(.L_285 - .L_284)
	.align		4
.L_284:
        /*00f4*/ 	.word	index@(.nv.constant0._ZN17fastertransformer29disentangled_attention_kernelIaLi64ELi4EEEvPT_S2_PKS1_S4_iii)
        /*00f8*/ 	.short	0x0380
        /*00fa*/ 	.short	0x002c


	//----- nvinfo : EIATTR_SW_WAR
	.align		4
.L_285:
        /*00fc*/ 	.byte	0x04, 0x36
        /*00fe*/ 	.short	(.L_287 - .L_286)
.L_286:
        /*0100*/ 	.word	0x00000008
.L_287:


//--------------------- .nv.info._ZN17fastertransformer29disentangled_attention_kernelIaLi32ELi8EEEvPT_S2_PKS1_S4_iii --------------------------
	.section	.nv.info._ZN17fastertransformer29disentangled_attention_kernelIaLi32ELi8EEEvPT_S2_PKS1_S4_iii,"",@"SHT_CUDA_INFO"
	.sectionflags	@""
	.align	4


	//----- nvinfo : EIATTR_CUDA_API_VERSION
	.align		4
        /*0000*/ 	.byte	0x04, 0x37
        /*0002*/ 	.short	(.L_289 - .L_288)
.L_288:
        /*0004*/ 	.word	0x00000082


	//----- nvinfo : EIATTR_KPARAM_INFO
	.align		4
.L_289:
        /*0008*/ 	.byte	0x04, 0x17
        /*000a*/ 	.short	(.L_291 - .L_290)
.L_290:
        /*000c*/ 	.word	0x00000000
        /*0010*/ 	.short	0x0006
        /*0012*/ 	.short	0x0028
        /*0014*/ 	.byte	0x00, 0xf0, 0x11, 0x00


	//----- nvinfo : EIATTR_KPARAM_INFO
	.align		4
.L_291:
        /*0018*/ 	.byte	0x04, 0x17
        /*001a*/ 	.short	(.L_293 - .L_292)
.L_292:
        /*001c*/ 	.word	0x00000000
        /*0020*/ 	.short	0x0005
        /*0022*/ 	.short	0x0024
        /*0024*/ 	.byte	0x00, 0xf0, 0x11, 0x00


	//----- nvinfo : EIATTR_KPARAM_INFO
	.align		4
.L_293:
        /*0028*/ 	.byte	0x04, 0x17
        /*002a*/ 	.short	(.L_295 - .L_294)
.L_294:
        /*002c*/ 	.word	0x00000000
        /*0030*/ 	.short	0x0004
        /*0032*/ 	.short	0x0020
        /*0034*/ 	.byte	0x00, 0xf0, 0x11, 0x00


	//----- nvinfo : EIATTR_KPARAM_INFO
	.align		4
.L_295:
        /*0038*/ 	.byte	0x04, 0x17
        /*003a*/ 	.short	(.L_297 - .L_296)
.L_296:
        /*003c*/ 	.word	0x00000000
        /*0040*/ 	.short	0x0003
        /*0042*/ 	.short	0x0018
        /*0044*/ 	.byte	0x00, 0xf5, 0x21, 0x00


	//----- nvinfo : EIATTR_KPARAM_INFO
	.align		4
.L_297:
        /*0048*/ 	.byte	0x04, 0x17
        /*004a*/ 	.short	(.L_299 - .L_298)
.L_298:
        /*004c*/ 	.word	0x00000000
        /*0050*/ 	.short	0x0002
        /*0052*/ 	.short	0x0010
        /*0054*/ 	.byte	0x00, 0xf5, 0x21, 0x00


	//----- nvinfo : EIATTR_KPARAM_INFO
	.align		4
.L_299:
        /*0058*/ 	.byte	0x04, 0x17
        /*005a*/ 	.short	(.L_301 - .L_300)
.L_300:
        /*005c*/ 	.word	0x00000000
        /*0060*/ 	.short	0x0001
        /*0062*/ 	.short	0x0008
        /*0064*/ 	.byte	0x00, 0xf5, 0x21, 0x00


	//----- nvinfo : EIATTR_KPARAM_INFO
	.align		4
.L_301:
        /*0068*/ 	.byte	0x04, 0x17
        /*006a*/ 	.short	(.L_303 - .L_302)
.L_302:
        /*006c*/ 	.word	0x00000000
        /*0070*/ 	.short	0x0000
        /*0072*/ 	.short	0x0000
        /*0074*/ 	.byte	0x00, 0xf5, 0x21, 0x00


	//----- nvinfo : EIATTR_SPARSE_MMA_MASK
	.align		4
.L_303:
        /*0078*/ 	.byte	0x03, 0x50
        /*007a*/ 	.short	0x0000


	//----- nvinfo : EIATTR_MAXREG_COUNT
	.align		4
        /*007c*/ 	.byte	0x03, 0x1b
        /*007e*/ 	.short	0x00ff


	//----- nvinfo : EIATTR_NUM_BARRIERS
	.align		4
        /*0080*/ 	.byte	0x02, 0x4c
        /*0082*/ 	.byte	0x01
	.zero		1


	//----- nvinfo : EIATTR_EXTERNS
	.align		4
        /*0084*/ 	.byte	0x04, 0x0f
        /*0086*/ 	.short	(.L_305 - .L_304)


	//   ....[0]....
	.align		4
.L_304:
        /*0088*/ 	.word	index@(__assertfail)


	//----- nvinfo : EIATTR_MERCURY_ISA_VERSION
	.align		4
.L_305:
        /*008c*/ 	.byte	0x03, 0x5f
        /*008e*/ 	.short	0x0101


	//----- nvinfo : EIATTR_VRC_CTA_INIT_COUNT
	.align		4
        /*0090*/ 	.byte	0x02, 0x4a
	.zero		1
	.zero		1


	//----- nvinfo : EIATTR_SYSCALL_OFFSETS
	.align		4
        /*0094*/ 	.byte	0x04, 0x46
        /*0096*/ 	.short	(.L_307 - .L_306)


	//   ....[0]....
.L_306:
        /*0098*/ 	.word	0x00000190


	//----- nvinfo : EIATTR_EXIT_INSTR_OFFSETS
	.align		4
.L_307:
        /*009c*/ 	.byte	0x04, 0x1c
        /*009e*/ 	.short	(.L_309 - .L_308)


	//   ....[0]....
.L_308:
        /*00a0*/ 	.word	0x00000b40


	//   ....[1]....
        /*00a4*/ 	.word	0x00000e10


	//   ....[2]....
        /*00a8*/ 	.word	0x00001090


	//   ....[3]....
        /*00ac*/ 	.word	0x00001310


	//   ....[4]....
        /*00b0*/ 	.word	0x00001570


	//----- nvinfo : EIATTR_CRS_STACK_SIZE
	.align		4
.L_309:
        /*00b4*/ 	.byte	0x04, 0x1e
        /*00b6*/ 	.short	(.L_311 - .L_310)
.L_310:
        /*00b8*/ 	.word	0x00000000


	//----- nvinfo : EIATTR_CBANK_PARAM_SIZE
	.align		4
.L_311:
        /*00bc*/ 	.byte	0x03, 0x19
        /*00be*/ 	.short	0x002c


	//----- nvinfo : EIATTR_PARAM_CBANK
	.align		4
        /*00c0*/ 	.byte	0x04, 0x0a
        /*00c2*/ 	.short	(.L_313 - .L_312)
	.align		4
.L_312:
        /*00c4*/ 	.word	index@(.nv.constant0._ZN17fastertransformer29disentangled_attention_kernelIaLi32ELi8EEEvPT_S2_PKS1_S4_iii)
        /*00c8*/ 	.short	0x0380
        /*00ca*/ 	.short	0x002c


	//----- nvinfo : EIATTR_SW_WAR
	.align		4
.L_313:
        /*00cc*/ 	.byte	0x04, 0x36
        /*00ce*/ 	.short	(.L_315 - .L_314)
.L_314:
        /*00d0*/ 	.word	0x00000008
.L_315:


//--------------------- .nv.info._ZN17fastertransformer29disentangled_attention_kernelI6__halfLi64ELi4EEEvPT_S3_PKS2_S5_iii --------------------------
	.section	.nv.info._ZN17fastertransformer29disentangled_attention_kernelI6__halfLi64ELi4EEEvPT_S3_PKS2_S5_iii,"",@"SHT_CUDA_INFO"
	.sectionflags	@""
	.align	4


	//----- nvinfo : EIATTR_CUDA_API_VERSION
	.align		4
        /*0000*/ 	.byte	0x04, 0x37
        /*0002*/ 	.short	(.L_317 - .L_316)
.L_316:
        /*0004*/ 	.word	0x00000082


	//----- nvinfo : EIATTR_KPARAM_INFO
	.align		4
.L_317:
        /*0008*/ 	.byte	0x04, 0x17
        /*000a*/ 	.short	(.L_319 - .L_318)
.L_318:
        /*000c*/ 	.word	0x00000000
        /*0010*/ 	.short	0x0006
        /*0012*/ 	.short	0x0028
        /*0014*/ 	.byte	0x00, 0xf0, 0x11, 0x00


	//----- nvinfo : EIATTR_KPARAM_INFO
	.align		4
.L_319:
        /*0018*/ 	.byte	0x04, 0x17
        /*001a*/ 	.short	(.L_321 - .L_320)
.L_320:
        /*001c*/ 	.word	0x00000000
        /*0020*/ 	.short	0x0005
        /*0022*/ 	.short	0x0024
        /*0024*/ 	.byte	0x00, 0xf0, 0x11, 0x00


	//----- nvinfo : EIATTR_KPARAM_INFO
	.align		4
.L_321:
        /*0028*/ 	.byte	0x04, 0x17
        /*002a*/ 	.short	(.L_323 - .L_322)
.L_322:
        /*002c*/ 	.word	0x00000000
        /*0030*/ 	.short	0x0004
        /*0032*/ 	.short	0x0020
        /*0034*/ 	.byte	0x00, 0xf0, 0x11, 0x00


	//----- nvinfo : EIATTR_KPARAM_INFO
	.align		4
.L_323:
        /*0038*/ 	.byte	0x04, 0x17
        /*003a*/ 	.short	(.L_325 - .L_324)
.L_324:
        /*003c*/ 	.word	0x00000000
        /*0040*/ 	.short	0x0003
        /*0042*/ 	.short	0x0018
        /*0044*/ 	.byte	0x00, 0xf5, 0x21, 0x00


	//----- nvinfo : EIATTR_KPARAM_INFO
	.align		4
.L_325:
        /*0048*/ 	.byte	0x04, 0x17
        /*004a*/ 	.short	(.L_327 - .L_326)
.L_326:
        /*004c*/ 	.word	0x00000000
        /*0050*/ 	.short	0x0002
        /*0052*/ 	.short	0x0010
        /*0054*/ 	.byte	0x00, 0xf5, 0x21, 0x00


	//----- nvinfo : EIATTR_KPARAM_INFO
	.align		4
.L_327:
        /*0058*/ 	.byte	0x04, 0x17
        /*005a*/ 	.short	(.L_329 - .L_328)
.L_328:
        /*005c*/ 	.word	0x00000000
        /*0060*/ 	.short	0x0001
        /*0062*/ 	.short	0x0008
        /*0064*/ 	.byte	0x00, 0xf5, 0x21, 0x00


	//----- nvinfo : EIATTR_KPARAM_INFO
	.align		4
.L_329:
        /*0068*/ 	.byte	0x04, 0x17
        /*006a*/ 	.short	(.L_331 - .L_330)
.L_330:
        /*006c*/ 	.word	0x00000000
        /*0070*/ 	.short	0x0000
        /*0072*/ 	.short	0x0000
        /*0074*/ 	.byte	0x00, 0xf5, 0x21, 0x00


	//----- nvinfo : EIATTR_SPARSE_MMA_MASK
	.align		4
.L_331:
        /*0078*/ 	.byte	0x03, 0x50
        /*007a*/ 	.short	0x0000


	//----- nvinfo : EIATTR_MAXREG_COUNT
	.align		4
        /*007c*/ 	.byte	0x03, 0x1b
        /*007e*/ 	.short	0x00ff


	//----- nvinfo : EIATTR_NUM_BARRIERS
	.align		4
        /*0080*/ 	.byte	0x02, 0x4c
        /*0082*/ 	.byte	0x01
	.zero		1


	//----- nvinfo : EIATTR_EXTERNS
	.align		4
        /*0084*/ 	.byte	0x04, 0x0f
        /*0086*/ 	.short	(.L_333 - .L_332)


	//   ....[0]....
	.align		4
.L_332:
        /*0088*/ 	.word	index@(__assertfail)


	//----- nvinfo : EIATTR_MERCURY_ISA_VERSION
	.align		4
.L_333:
        /*008c*/ 	.byte	0x03, 0x5f
        /*008e*/ 	.short	0x0101


	//----- nvinfo : EIATTR_VRC_CTA_INIT_COUNT
	.align		4
        /*0090*/ 	.byte	0x02, 0x4a
	.zero		1
	.zero		1


	//----- nvinfo : EIATTR_SYSCALL_OFFSETS
	.align		4
        /*0094*/ 	.byte	0x04, 0x46
        /*0096*/ 	.short	(.L_335 - .L_334)


	//   ....[0]....
.L_334:
        /*0098*/ 	.word	0x00000190


	//----- nvinfo : EIATTR_EXIT_INSTR_OFFSETS
	.align		4
.L_335:
        /*009c*/ 	.byte	0x04, 0x1c
        /*009e*/ 	.short	(.L_337 - .L_336)


	//   ....[0]....
.L_336:
        /*00a0*/ 	.word	0x00002000


	//   ....[1]....
        /*00a4*/ 	.word	0x000022c0


	//   ....[2]....
        /*00a8*/ 	.word	0x00002510


	//   ....[3]....
        /*00ac*/ 	.word	0x00002760


	//   ....[4]....
        /*00b0*/ 	.word	0x000029b0


	//   ....[5]....
        /*00b4*/ 	.word	0x00002c00


	//   ....[6]....
        /*00b8*/ 	.word	0x00002e50


	//   ....[7]....
        /*00bc*/ 	.word	0x000030a0


	//   ....[8]....
        /*00c0*/ 	.word	0x000032f0


	//   ....[9]....
        /*00c4*/ 	.word	0x00003540


	//   ....[10]....
        /*00c8*/ 	.word	0x00003790


	//   ....[11]....
        /*00cc*/ 	.word	0x000039e0


	//   ....[12]....
        /*00d0*/ 	.word	0x00003c30


	//   ....[13]....
        /*00d4*/ 	.word	0x00003e80


	//   ....[14]....
        /*00d8*/ 	.word	0x000040d0


	//   ....[15]....
        /*00dc*/ 	.word	0x00004320


	//   ....[16]....
        /*00e0*/ 	.word	0x00004550


	//----- nvinfo : EIATTR_CRS_STACK_SIZE
	.align		4
.L_337:
        /*00e4*/ 	.byte	0x04, 0x1e
        /*00e6*/ 	.short	(.L_339 - .L_338)
.L_338:
        /*00e8*/ 	.word	0x00000000


	//----- nvinfo : EIATTR_CBANK_PARAM_SIZE
	.align		4
.L_339:
        /*00ec*/ 	.byte	0x03, 0x19
        /*00ee*/ 	.short	0x002c


	//----- nvinfo : EIATTR_PARAM_CBANK
	.align		4
        /*00f0*/ 	.byte	0x04, 0x0a
        /*00f2*/ 	.short	(.L_341 - .L_340)
	.align		4
.L_340:
        /*00f4*/ 	.word	index@(.nv.constant0._ZN17fastertransformer29disentangled_attention_kernelI6__halfLi64ELi4EEEvPT_S3_PKS2_S5_iii)
        /*00f8*/ 	.short	0x0380
        /*00fa*/ 	.short	0x002c


	//----- nvinfo : EIATTR_SW_WAR
	.align		4
.L_341:
        /*00fc*/ 	.byte	0x04, 0x36
        /*00fe*/ 	.short	(.L_343 - .L_342)
.L_342:
        /*0100*/ 	.word	0x00000008
.L_343:


//--------------------- .nv.info._ZN17fastertransformer29disentangled_attention_kernelI6__halfLi32ELi8EEEvPT_S3_PKS2_S5_iii --------------------------
	.section	.nv.info._ZN17fastertransformer29disentangled_attention_kernelI6__halfLi32ELi8EEEvPT_S3_PKS2_S5_iii,"",@"SHT_CUDA_INFO"
	.sectionflags	@""
	.align	4


	//----- nvinfo : EIATTR_CUDA_API_VERSION
	.align		4
        /*0000*/ 	.byte	0x04, 0x37
        /*0002*/ 	.short	(.L_345 - .L_344)
.L_344:
        /*0004*/ 	.word	0x00000082


	//----- nvinfo : EIATTR_KPARAM_INFO
	.align		4
.L_345:
        /*0008*/ 	.byte	0x04, 0x17
        /*000a*/ 	.short	(.L_347 - .L_346)
.L_346:
        /*000c*/ 	.word	0x00000000
        /*0010*/ 	.short	0x0006
        /*0012*/ 	.short	0x0028
        /*0014*/ 	.byte	0x00, 0xf0, 0x11, 0x00


	//----- nvinfo : EIATTR_KPARAM_INFO
	.align		4
.L_347:
        /*0018*/ 	.byte	0x04, 0x17
        /*001a*/ 	.short	(.L_349 - .L_348)
.L_348:
        /*001c*/ 	.word	0x00000000
        /*0020*/ 	.short	0x0005
        /*0022*/ 	.short	0x0024
        /*0024*/ 	.byte	0x00, 0xf0, 0x11, 0x00


	//----- nvinfo : EIATTR_KPARAM_INFO
	.align		4
.L_349:
        /*0028*/ 	.byte	0x04, 0x17
        /*002a*/ 	.short	(.L_351 - .L_350)
.L_350:
        /*002c*/ 	.word	0x00000000
        /*0030*/ 	.short	0x0004
        /*0032*/ 	.short	0x0020
        /*0034*/ 	.byte	0x00, 0xf0, 0x11, 0x00


	//----- nvinfo : EIATTR_KPARAM_INFO
	.align		4
.L_351:
        /*0038*/ 	.byte	0x04, 0x17
        /*003a*/ 	.short	(.L_353 - .L_352)
.L_352:
        /*003c*/ 	.word	0x00000000
        /*0040*/ 	.short	0x0003
        /*0042*/ 	.short	0x0018
        /*0044*/ 	.byte	0x00, 0xf5, 0x21, 0x00


	//----- nvinfo : EIATTR_KPARAM_INFO
	.align		4
.L_353:
        /*0048*/ 	.byte	0x04, 0x17
        /*004a*/ 	.short	(.L_355 - .L_354)
.L_354:
        /*004c*/ 	.word	0x00000000
        /*0050*/ 	.short	0x0002
        /*0052*/ 	.short	0x0010
        /*0054*/ 	.byte	0x00, 0xf5, 0x21, 0x00


	//----- nvinfo : EIATTR_KPARAM_INFO
	.align		4
.L_355:
        /*0058*/ 	.byte	0x04, 0x17
        /*005a*/ 	.short	(.L_357 - .L_356)
.L_356:
        /*005c*/ 	.word	0x00000000
        /*0060*/ 	.short	0x0001
        /*0062*/ 	.short	0x0008
        /*0064*/ 	.byte	0x00, 0xf5, 0x21, 0x00


	//----- nvinfo : EIATTR_KPARAM_INFO
	.align		4
.L_357:
        /*0068*/ 	.byte	0x04, 0x17
        /*006a*/ 	.short	(.L_359 - .L_358)
.L_358:
        /*006c*/ 	.word	0x00000000
        /*0070*/ 	.short	0x0000
        /*0072*/ 	.short	0x0000
        /*0074*/ 	.byte	0x00, 0xf5, 0x21, 0x00


	//----- nvinfo : EIATTR_SPARSE_MMA_MASK
	.align		4
.L_359:
        /*0078*/ 	.byte	0x03, 0x50
        /*007a*/ 	.short	0x0000


	//----- nvinfo : EIATTR_MAXREG_COUNT
	.align		4
        /*007c*/ 	.byte	0x03, 0x1b
        /*007e*/ 	.short	0x00ff


	//----- nvinfo : EIATTR_NUM_BARRIERS
	.align		4
        /*0080*/ 	.byte	0x02, 0x4c
        /*0082*/ 	.byte	0x01
	.zero		1


	//----- nvinfo : EIATTR_EXTERNS
	.align		4
        /*0084*/ 	.byte	0x04, 0x0f
        /*0086*/ 	.short	(.L_361 - .L_360)


	//   ....[0]....
	.align		4
.L_360:
        /*0088*/ 	.word	index@(__assertfail)


	//----- nvinfo : EIATTR_MERCURY_ISA_VERSION
	.align		4
.L_361:
        /*008c*/ 	.byte	0x03, 0x5f
        /*008e*/ 	.short	0x0101


	//----- nvinfo : EIATTR_VRC_CTA_INIT_COUNT
	.align		4
        /*0090*/ 	.byte	0x02, 0x4a
	.zero		1
	.zero		1


	//----- nvinfo : EIATTR_SYSCALL_OFFSETS
	.align		4
        /*0094*/ 	.byte	0x04, 0x46
        /*0096*/ 	.short	(.L_363 - .L_362)


	//   ....[0]....
.L_362:
        /*0098*/ 	.word	0x00000190


	//----- nvinfo : EIATTR_EXIT_INSTR_OFFSETS
	.align		4
.L_363:
        /*009c*/ 	.byte	0x04, 0x1c
        /*009e*/ 	.short	(.L_365 - .L_364)


	//   ....[0]....
.L_364:
        /*00a0*/ 	.word	0x00000b00


	//   ....[1]....
        /*00a4*/ 	.word	0x00000dc0


	//   ....[2]....
        /*00a8*/ 	.word	0x00001010


	//   ....[3]....
        /*00ac*/ 	.word	0x00001260


	//   ....[4]....
        /*00b0*/ 	.word	0x00001490


	//----- nvinfo : EIATTR_CRS_STACK_SIZE
	.align		4
.L_365:
        /*00b4*/ 	.byte	0x04, 0x1e
        /*00b6*/ 	.short	(.L_367 - .L_366)
.L_366:
        /*00b8*/ 	.word	0x00000000


	//----- nvinfo : EIATTR_CBANK_PARAM_SIZE
	.align		4
.L_367:
        /*00bc*/ 	.byte	0x03, 0x19
        /*00be*/ 	.short	0x002c


	//----- nvinfo : EIATTR_PARAM_CBANK
	.align		4
        /*00c0*/ 	.byte	0x04, 0x0a
        /*00c2*/ 	.short	(.L_369 - .L_368)
	.align		4
.L_368:
        /*00c4*/ 	.word	index@(.nv.constant0._ZN17fastertransformer29disentangled_attention_kernelI6__halfLi32ELi8EEEvPT_S3_PKS2_S5_iii)
        /*00c8*/ 	.short	0x0380
        /*00ca*/ 	.short	0x002c


	//----- nvinfo : EIATTR_SW_WAR
	.align		4
.L_369:
        /*00cc*/ 	.byte	0x04, 0x36
        /*00ce*/ 	.short	(.L_371 - .L_370)
.L_370:
        /*00d0*/ 	.word	0x00000008
.L_371:


//--------------------- .nv.info._ZN17fastertransformer29disentangled_attention_kernelIfLi64ELi4EEEvPT_S2_PKS1_S4_iii --------------------------
	.section	.nv.info._ZN17fastertransformer29disentangled_attention_kernelIfLi64ELi4EEEvPT_S2_PKS1_S4_iii,"",@"SHT_CUDA_INFO"
	.sectionflags	@""
	.align	4


	//----- nvinfo : EIATTR_CUDA_API_VERSION
	.align		4
        /*0000*/ 	.byte	0x04, 0x37
        /*0002*/ 	.short	(.L_373 - .L_372)
.L_372:
        /*0004*/ 	.word	0x00000082


	//----- nvinfo : EIATTR_KPARAM_INFO
	.align		4
.L_373:
        /*0008*/ 	.byte	0x04, 0x17
        /*000a*/ 	.short	(.L_375 - .L_374)
.L_374:
        /*000c*/ 	.word	0x00000000
        /*0010*/ 	.short	0x0006
        /*0012*/ 	.short	0x0028
        /*0014*/ 	.byte	0x00, 0xf0, 0x11, 0x00


	//----- nvinfo : EIATTR_KPARAM_INFO
	.align		4
.L_375:
        /*0018*/ 	.byte	0x04, 0x17
        /*001a*/ 	.short	(.L_377 - .L_376)
.L_376:
        /*001c*/ 	.word	0x00000000
        /*0020*/ 	.short	0x0005
        /*0022*/ 	.short	0x0024
        /*0024*/ 	.byte	0x00, 0xf0, 0x11, 0x00


	//----- nvinfo : EIATTR_KPARAM_INFO
	.align		4
.L_377:
        /*0028*/ 	.byte	0x04, 0x17
        /*002a*/ 	.short	(.L_379 - .L_378)
.L_378:
        /*002c*/ 	.word	0x00000000
        /*0030*/ 	.short	0x0004
        /*0032*/ 	.short	0x0020
        /*0034*/ 	.byte	0x00, 0xf0, 0x11, 0x00


	//----- nvinfo : EIATTR_KPARAM_INFO
	.align		4
.L_379:
        /*0038*/ 	.byte	0x04, 0x17
        /*003a*/ 	.short	(.L_381 - .L_380)
.L_380:
        /*003c*/ 	.word	0x00000000
        /*0040*/ 	.short	0x0003
        /*0042*/ 	.short	0x0018
        /*0044*/ 	.byte	0x00, 0xf5, 0x21, 0x00


	//----- nvinfo : EIATTR_KPARAM_INFO
	.align		4
.L_381:
        /*0048*/ 	.byte	0x04, 0x17
        /*004a*/ 	.short	(.L_383 - .L_382)
.L_382:
        /*004c*/ 	.word	0x00000000
        /*0050*/ 	.short	0x0002
        /*0052*/ 	.short	0x0010
        /*0054*/ 	.byte	0x00, 0xf5, 0x21, 0x00


	//----- nvinfo : EIATTR_KPARAM_INFO
	.align		4
.L_383:
        /*0058*/ 	.byte	0x04, 0x17
        /*005a*/ 	.short	(.L_385 - .L_384)
.L_384:
        /*005c*/ 	.word	0x00000000
        /*0060*/ 	.short	0x0001
        /*0062*/ 	.short	0x0008
        /*0064*/ 	.byte	0x00, 0xf5, 0x21, 0x00


	//----- nvinfo : EIATTR_KPARAM_INFO
	.align		4
.L_385:
        /*0068*/ 	.byte	0x04, 0x17
        /*006a*/ 	.short	(.L_387 - .L_386)
.L_386:
        /*006c*/ 	.word	0x00000000
        /*0070*/ 	.short	0x0000
        /*0072*/ 	.short	0x0000
        /*0074*/ 	.byte	0x00, 0xf5, 0x21, 0x00


	//----- nvinfo : EIATTR_SPARSE_MMA_MASK
	.align		4
.L_387:
        /*0078*/ 	.byte	0x03, 0x50
        /*007a*/ 	.short	0x0000


	//----- nvinfo : EIATTR_MAXREG_COUNT
	.align		4
        /*007c*/ 	.byte	0x03, 0x1b
        /*007e*/ 	.short	0x00ff


	//----- nvinfo : EIATTR_NUM_BARRIERS
	.align		4
        /*0080*/ 	.byte	0x02, 0x4c
        /*0082*/ 	.byte	0x01
	.zero		1


	//----- nvinfo : EIATTR_EXTERNS
	.align		4
        /*0084*/ 	.byte	0x04, 0x0f
        /*0086*/ 	.short	(.L_389 - .L_388)


	//   ....[0]....
	.align		4
.L_388:
        /*0088*/ 	.word	index@(__assertfail)


	//----- nvinfo : EIATTR_MERCURY_ISA_VERSION
	.align		4
.L_389:
        /*008c*/ 	.byte	0x03, 0x5f
        /*008e*/ 	.short	0x0101


	//----- nvinfo : EIATTR_VRC_CTA_INIT_COUNT
	.align		4
        /*0090*/ 	.byte	0x02, 0x4a
	.zero		1
	.zero		1


	//----- nvinfo : EIATTR_SYSCALL_OFFSETS
	.align		4
        /*0094*/ 	.byte	0x04, 0x46
        /*0096*/ 	.short	(.L_391 - .L_390)


	//   ....[0]....
.L_390:
        /*0098*/ 	.word	0x00000190


	//----- nvinfo : EIATTR_EXIT_INSTR_OFFSETS
	.align		4
.L_391:
        /*009c*/ 	.byte	0x04, 0x1c
        /*009e*/ 	.short	(.L_393 - .L_392)


	//   ....[0]....
.L_392:
        /*00a0*/ 	.word	0x00002000


	//   ....[1]....
        /*00a4*/ 	.word	0x000022b0


	//   ....[2]....
        /*00a8*/ 	.word	0x00002500


	//   ....[3]....
        /*00ac*/ 	.word	0x00002750


	//   ....[4]....
        /*00b0*/ 	.word	0x000029a0


	//   ....[5]....
        /*00b4*/ 	.word	0x00002bf0


	//   ....[6]....
        /*00b8*/ 	.word	0x00002e40


	//   ....[7]....
        /*00bc*/ 	.word	0x00003090


	//   ....[8]....
        /*00c0*/ 	.word	0x000032e0


	//   ....[9]....
        /*00c4*/ 	.word	0x00003530


	//   ....[10]....
        /*00c8*/ 	.word	0x00003780


	//   ....[11]....
        /*00cc*/ 	.word	0x000039d0


	//   ....[12]....
        /*00d0*/ 	.word	0x00003c20


	//   ....[13]....
        /*00d4*/ 	.word	0x00003e70


	//   ....[14]....
        /*00d8*/ 	.word	0x000040c0


	//   ....[15]....
        /*00dc*/ 	.word	0x00004310


	//   ....[16]....
        /*00e0*/ 	.word	0x00004540


	//----- nvinfo : EIATTR_CRS_STACK_SIZE
	.align		4
.L_393:
        /*00e4*/ 	.byte	0x04, 0x1e
        /*00e6*/ 	.short	(.L_395 - .L_394)
.L_394:
        /*00e8*/ 	.word	0x00000000


	//----- nvinfo : EIATTR_CBANK_PARAM_SIZE
	.align		4
.L_395:
        /*00ec*/ 	.byte	0x03, 0x19
        /*00ee*/ 	.short	0x002c


	//----- nvinfo : EIATTR_PARAM_CBANK
	.align		4
        /*00f0*/ 	.byte	0x04, 0x0a
        /*00f2*/ 	.short	(.L_397 - .L_396)
	.align		4
.L_396:
        /*00f4*/ 	.word	index@(.nv.constant0._ZN17fastertransformer29disentangled_attention_kernelIfLi64ELi4EEEvPT_S2_PKS1_S4_iii)
        /*00f8*/ 	.short	0x0380
        /*00fa*/ 	.short	0x002c


	//----- nvinfo : EIATTR_SW_WAR
	.align		4
.L_397:
        /*00fc*/ 	.byte	0x04, 0x36
        /*00fe*/ 	.short	(.L_399 - .L_398)
.L_398:
        /*0100*/ 	.word	0x00000008
.L_399:


//--------------------- .nv.info._ZN17fastertransformer29disentangled_attention_kernelIfLi32ELi8EEEvPT_S2_PKS1_S4_iii --------------------------
	.section	.nv.info._ZN17fastertransformer29disentangled_attention_kernelIfLi32ELi8EEEvPT_S2_PKS1_S4_iii,"",@"SHT_CUDA_INFO"
	.sectionflags	@""
	.align	4


	//----- nvinfo : EIATTR_CUDA_API_VERSION
	.align		4
        /*0000*/ 	.byte	0x04, 0x37
        /*0002*/ 	.short	(.L_401 - .L_400)
.L_400:
        /*0004*/ 	.word	0x00000082


	//----- nvinfo : EIATTR_KPARAM_INFO
	.align		4
.L_401:
        /*0008*/ 	.byte	0x04, 0x17
        /*000a*/ 	.short	(.L_403 - .L_402)
.L_402:
        /*000c*/ 	.word	0x00000000
        /*0010*/ 	.short	0x0006
        /*0012*/ 	.short	0x0028
        /*0014*/ 	.byte	0x00, 0xf0, 0x11, 0x00


	//----- nvinfo : EIATTR_KPARAM_INFO
	.align		4
.L_403:
        /*0018*/ 	.byte	0x04, 0x17
        /*001a*/ 	.short	(.L_405 - .L_404)
.L_404:
        /*001c*/ 	.word	0x00000000
        /*0020*/ 	.short	0x0005
        /*0022*/ 	.short	0x0024
        /*0024*/ 	.byte	0x00, 0xf0, 0x11, 0x00


	//----- nvinfo : EIATTR_KPARAM_INFO
	.align		4
.L_405:
        /*0028*/ 	.byte	0x04, 0x17
        /*002a*/ 	.short	(.L_407 - .L_406)
.L_406:
        /*002c*/ 	.word	0x00000000
        /*0030*/ 	.short	0x0004
        /*0032*/ 	.short	0x0020
        /*0034*/ 	.byte	0x00, 0xf0, 0x11, 0x00


	//----- nvinfo : EIATTR_KPARAM_INFO
	.align		4
.L_407:
        /*0038*/ 	.byte	0x04, 0x17
        /*003a*/ 	.short	(.L_409 - .L_408)
.L_408:
        /*003c*/ 	.word	0x00000000
        /*0040*/ 	.short	0x0003
        /*0042*/ 	.short	0x0018
        /*0044*/ 	.byte	0x00, 0xf5, 0x21, 0x00


	//----- nvinfo : EIATTR_KPARAM_INFO
	.align		4
.L_409:
        /*0048*/ 	.byte	0x04, 0x17
        /*004a*/ 	.short	(.L_411 - .L_410)
.L_410:
        /*004c*/ 	.word	0x00000000
        /*0050*/ 	.short	0x0002
        /*0052*/ 	.short	0x0010
        /*0054*/ 	.byte	0x00, 0xf5, 0x21, 0x00


	//----- nvinfo : EIATTR_KPARAM_INFO
	.align		4
.L_411:
        /*0058*/ 	.byte	0x04, 0x17
        /*005a*/ 	.short	(.L_413 - .L_412)
.L_412:
        /*005c*/ 	.word	0x00000000
        /*0060*/ 	.short	0x0001
        /*0062*/ 	.short	0x0008
        /*0064*/ 	.byte	0x00, 0xf5, 0x21, 0x00


	//----- nvinfo : EIATTR_KPARAM_INFO
	.align		4
.L_413:
        /*0068*/ 	.byte	0x04, 0x17
        /*006a*/ 	.short	(.L_415 - .L_414)
.L_414:
        /*006c*/ 	.word	0x00000000
        /*0070*/ 	.short	0x0000
        /*0072*/ 	.short	0x0000
        /*0074*/ 	.byte	0x00, 0xf5, 0x21, 0x00


	//----- nvinfo : EIATTR_SPARSE_MMA_MASK
	.align		4
.L_415:
        /*0078*/ 	.byte	0x03, 0x50
        /*007a*/ 	.short	0x0000


	//----- nvinfo : EIATTR_MAXREG_COUNT
	.align		4
        /*007c*/ 	.byte	0x03, 0x1b
        /*007e*/ 	.short	0x00ff


	//----- nvinfo : EIATTR_NUM_BARRIERS
	.align		4
        /*0080*/ 	.byte	0x02, 0x4c
        /*0082*/ 	.byte	0x01
	.zero		1


	//----- nvinfo : EIATTR_EXTERNS
	.align		4
        /*0084*/ 	.byte	0x04, 0x0f
        /*0086*/ 	.short	(.L_417 - .L_416)


	//   ....[0]....
	.align		4
.L_416:
        /*0088*/ 	.word	index@(__assertfail)


	//----- nvinfo : EIATTR_MERCURY_ISA_VERSION
	.align		4
.L_417:
        /*008c*/ 	.byte	0x03, 0x5f
        /*008e*/ 	.short	0x0101


	//----- nvinfo : EIATTR_VRC_CTA_INIT_COUNT
	.align		4
        /*0090*/ 	.byte	0x02, 0x4a
	.zero		1
	.zero		1


	//----- nvinfo : EIATTR_SYSCALL_OFFSETS
	.align		4
        /*0094*/ 	.byte	0x04, 0x46
        /*0096*/ 	.short	(.L_419 - .L_418)


	//   ....[0]....
.L_418:
        /*0098*/ 	.word	0x00000190


	//----- nvinfo : EIATTR_EXIT_INSTR_OFFSETS
	.align		4
.L_419:
        /*009c*/ 	.byte	0x04, 0x1c
        /*009e*/ 	.short	(.L_421 - .L_420)


	//   ....[0]....
.L_420:
        /*00a0*/ 	.word	0x00000b00


	//   ....[1]....
        /*00a4*/ 	.word	0x00000db0


	//   ....[2]....
        /*00a8*/ 	.word	0x00001000


	//   ....[3]....
        /*00ac*/ 	.word	0x00001250


	//   ....[4]....
        /*00b0*/ 	.word	0x00001480


	//----- nvinfo : EIATTR_CRS_STACK_SIZE
	.align		4
.L_421:
        /*00b4*/ 	.byte	0x04, 0x1e
        /*00b6*/ 	.short	(.L_423 - .L_422)
.L_422:
        /*00b8*/ 	.word	0x00000000


	//----- nvinfo : EIATTR_CBANK_PARAM_SIZE
	.align		4
.L_423:
        /*00bc*/ 	.byte	0x03, 0x19
        /*00be*/ 	.short	0x002c


	//----- nvinfo : EIATTR_PARAM_CBANK
	.align		4
        /*00c0*/ 	.byte	0x04, 0x0a
        /*00c2*/ 	.short	(.L_425 - .L_424)
	.align		4
.L_424:
        /*00c4*/ 	.word	index@(.nv.constant0._ZN17fastertransformer29disentangled_attention_kernelIfLi32ELi8EEEvPT_S2_PKS1_S4_iii)
        /*00c8*/ 	.short	0x0380
        /*00ca*/ 	.short	0x002c


	//----- nvinfo : EIATTR_SW_WAR
	.align		4
.L_425:
        /*00cc*/ 	.byte	0x04, 0x36
        /*00ce*/ 	.short	(.L_427 - .L_426)
.L_426:
        /*00d0*/ 	.word	0x00000008
.L_427:


//--------------------- .nv.callgraph             --------------------------
	.section	.nv.callgraph,"",@"SHT_CUDA_CALLGRAPH"
	.align	4
	.sectionentsize	8
	.align		4
        /*0000*/ 	.word	0x00000000
	.align		4
        /*0004*/ 	.word	0xffffffff
	.align		4
        /*0008*/ 	.word	index@(_ZN17fastertransformer29disentangled_attention_kernelIaLi64ELi4EEEvPT_S2_PKS1_S4_iii)
	.align		4
        /*000c*/ 	.word	index@(__assertfail)
	.align		4
        /*0010*/ 	.word	index@(_ZN17fastertransformer29disentangled_attention_kernelIaLi32ELi8EEEvPT_S2_PKS1_S4_iii)
	.align		4
        /*0014*/ 	.word	index@(__assertfail)
	.align		4
        /*0018*/ 	.word	index@(_ZN17fastertransformer29disentangled_attention_kernelI6__halfLi64ELi4EEEvPT_S3_PKS2_S5_iii)
	.align		4
        /*001c*/ 	.word	index@(__assertfail)
	.align		4
        /*0020*/ 	.word	index@(_ZN17fastertransformer29disentangled_attention_kernelI6__halfLi32ELi8EEEvPT_S3_PKS2_S5_iii)
	.align		4
        /*0024*/ 	.word	index@(__assertfail)
	.align		4
        /*0028*/ 	.word	index@(_ZN17fastertransformer29disentangled_attention_kernelIfLi64ELi4EEEvPT_S2_PKS1_S4_iii)
	.align		4
        /*002c*/ 	.word	index@(__assertfail)
	.align		4
        /*0030*/ 	.word	index@(_ZN17fastertransformer29disentangled_attention_kernelIfLi32ELi8EEEvPT_S2_PKS1_S4_iii)
	.align		4
        /*0034*/ 	.word	index@(__assertfail)
	.align		4
        /*0038*/ 	.word	0x00000000
	.align		4
        /*003c*/ 	.word	0xfffffffe
	.align		4
        /*0040*/ 	.word	0x00000000
	.align		4
        /*0044*/ 	.word	0xfffffffd
	.align		4
        /*0048*/ 	.word	0x00000000
	.align		4
        /*004c*/ 	.word	0xfffffffc


//--------------------- .nv.constant4             --------------------------
	.section	.nv.constant4,"a",@progbits
	.align	8
	.align		8
.nv.constant4:
        /*0000*/ 	.dword	__unnamed_1
	.align		8
        /*0008*/ 	.dword	__unnamed_2
	.align		8
        /*0010*/ 	.dword	__unnamed_3
	.align		8
        /*0018*/ 	.dword	__unnamed_4
	.align		8
        /*0020*/ 	.dword	__unnamed_5
	.align		8
        /*0028*/ 	.dword	__unnamed_6
	.align		8
        /*0030*/ 	.dword	$str
	.align		8
        /*0038*/ 	.dword	$str$1
	.align		8
        /*0040*/ 	.dword	__assertfail


//--------------------- .text._ZN17fastertransformer17QKTransposeRepeatI6__halfEEvPT_S3_PKS2_S5_iiii --------------------------
	.section	.text._ZN17fastertransformer17QKTransposeRepeatI6__halfEEvPT_S3_PKS2_S5_iiii,"ax",@progbits
	.align	128
        .global         _ZN17fastertransformer17QKTransposeRepeatI6__halfEEvPT_S3_PKS2_S5_iiii
        .type           _ZN17fastertransformer17QKTransposeRepeatI6__halfEEvPT_S3_PKS2_S5_iiii,@function
        .size           _ZN17fastertransformer17QKTransposeRepeatI6__halfEEvPT_S3_PKS2_S5_iiii,(.L_x_276 - _ZN17fastertransformer17QKTransposeRepeatI6__halfEEvPT_S3_PKS2_S5_iiii)
        .other          _ZN17fastertransformer17QKTransposeRepeatI6__halfEEvPT_S3_PKS2_S5_iiii,@"STO_CUDA_ENTRY STV_DEFAULT"
_ZN17fastertransformer17QKTransposeRepeatI6__halfEEvPT_S3_PKS2_S5_iiii:
.text._ZN17fastertransformer17QKTransposeRepeatI6__halfEEvPT_S3_PKS2_S5_iiii:
[----:B------:R-:W-:Y:S01]  /*0000*/  LDC R1, c[0x0][0x37c] ;  /* 0x0000df00ff017b82 */ /* 0x000fe20000000800 */
[----:B------:R-:W0:Y:S07]  /*0010*/  S2R R21, SR_TID.X ;  /* 0x0000000000157919 */ /* 0x000e2e0000002100 */
[----:B------:R-:W1:Y:S02]  /*0020*/  LDC.64 R10, c[0x0][0x3a8] ;  /* 0x0000ea00ff0a7b82 */ /* 0x000e640000000a00 */
[----:B-1----:R-:W-:-:S05]  /*0030*/  IMAD R0, R11, R10, RZ ;  /* 0x0000000a0b007224 */ /* 0x002fca00078e02ff */
[----:B0-----:R-:W-:-:S13]  /*0040*/  ISETP.GE.AND P0, PT, R21, R0, PT ;  /* 0x000000001500720c */ /* 0x001fda0003f06270 */
[----:B------:R-:W-:Y:S05]  /*0050*/  @P0 EXIT ;  /* 0x000000000000094d */ /* 0x000fea0003800000 */
[----:B------:R-:W-:Y:S01]  /*0060*/  IABS R14, R11 ;  /* 0x0000000b000e7213 */ /* 0x000fe20000000000 */
[----:B------:R-:W0:Y:S01]  /*0070*/  S2UR UR4, SR_CTAID.Y ;  /* 0x00000000000479c3 */ /* 0x000e220000002600 */
[----:B------:R-:W-:Y:S01]  /*0080*/  ISETP.NE.AND P0, PT, R11, RZ, PT ;  /* 0x000000ff0b00720c */ /* 0x000fe20003f05270 */
[----:B------:R-:W1:Y:S01]  /*0090*/  LDCU UR6, c[0x0][0x360] ;  /* 0x00006c00ff0677ac */ /* 0x000e620008000800 */
[----:B------:R-:W2:Y:S01]  /*00a0*/  I2F.RP R2, R14 ;  /* 0x0000000e00027306 */ /* 0x000ea20000209400 */
[----:B------:R-:W3:Y:S04]  /*00b0*/  LDCU.64 UR8, c[0x0][0x358] ;  /* 0x00006b00ff0877ac */ /* 0x000ee80008000a00 */
[----:B------:R-:W4:Y:S08]  /*00c0*/  S2UR UR5, SR_CTAID.X ;  /* 0x00000000000579c3 */ /* 0x000f300000002500 */
[----:B------:R-:W1:Y:S01]  /*00d0*/  LDC R15, c[0x0][0x3ac] ;  /* 0x0000eb00ff0f7b82 */ /* 0x000e620000000800 */
[----:B--2---:R-:W2:Y:S07]  /*00e0*/  MUFU.RCP R2, R2 ;  /* 0x0000000200027308 */ /* 0x004eae0000001000 */
[----:B------:R-:W1:Y:S01]  /*00f0*/  LDC R16, c[0x0][0x3a8] ;  /* 0x0000ea00ff107b82 */ /* 0x000e620000000800 */
[----:B0-----:R-:W-:-:S07]  /*0100*/  IMAD R20, R0, UR4, RZ ;  /* 0x0000000400147c24 */ /* 0x001fce000f8e02ff */
[----:B------:R-:W0:Y:S01]  /*0110*/  LDC R17, c[0x0][0x3a4] ;  /* 0x0000e900ff117b82 */ /* 0x000e220000000800 */
[----:B--2---:R-:W-:-:S04]  /*0120*/  IADD3 R18, PT, PT, R2, 0xffffffe, RZ ;  /* 0x0ffffffe02127810 */ /* 0x004fc80007ffe0ff */
[----:B------:R2:W5:Y:S03]  /*0130*/  F2I.FTZ.U32.TRUNC.NTZ R19, R18 ;  /* 0x0000001200137305 */ /* 0x000566000021f000 */
[----:B------:R-:W0:Y:S08]  /*0140*/  LDC.64 R8, c[0x0][0x390] ;  /* 0x0000e400ff087b82 */ /* 0x000e300000000a00 */
[----:B------:R-:W0:Y:S01]  /*0150*/  LDC.64 R6, c[0x0][0x398] ;  /* 0x0000e600ff067b82 */ /* 0x000e220000000a00 */
[----:B--2---:R-:W-:-:S02]  /*0160*/  HFMA2 R18, -RZ, RZ, 0, 0 ;  /* 0x00000000ff127431 */ /* 0x004fc400000001ff */
[----:B-----5:R-:W-:-:S05]  /*0170*/  IMAD.MOV R13, RZ, RZ, -R19 ;  /* 0x000000ffff0d7224 */ /* 0x020fca00078e0a13 */
[----:B------:R-:W2:Y:S01]  /*0180*/  LDC.64 R4, c[0x0][0x380] ;  /* 0x0000e000ff047b82 */ /* 0x000ea20000000a00 */
[----:B------:R-:W-:-:S04]  /*0190*/  IMAD R13, R13, R14, RZ ;  /* 0x0000000e0d0d7224 */ /* 0x000fc800078e02ff */
[----:B------:R-:W-:Y:S01]  /*01a0*/  IMAD.HI.U32 R18, R19, R13, R18 ;  /* 0x0000000d13127227 */ /* 0x000fe200078e0012 */
[----:B------:R-:W-:Y:S02]  /*01b0*/  LOP3.LUT R19, RZ, R11, RZ, 0x33, !PT ;  /* 0x0000000bff137212 */ /* 0x000fe400078e33ff */
[----:B---34-:R-:W0:Y:S05]  /*01c0*/  LDC.64 R2, c[0x0][0x388] ;  /* 0x0000e200ff027b82 */ /* 0x018e2a0000000a00 */
.L_x_0:
[----:B---3--:R-:W-:-:S04]  /*01d0*/  IMAD.IADD R13, R20, 0x1, R21 ;  /* 0x00000001140d7824 */ /* 0x008fc800078e0215 */
[----:B0-----:R-:W-:-:S04]  /*01e0*/  IMAD.WIDE R10, R13, 0x2, R8 ;  /* 0x000000020d0a7825 */ /* 0x001fc800078e0208 */
[----:B------:R-:W-:Y:S01]  /*01f0*/  IMAD.WIDE R12, R13, 0x2, R6 ;  /* 0x000000020d0c7825 */ /* 0x000fe200078e0206 */
[----:B------:R0:W3:Y:S04]  /*0200*/  LDG.E.U16.CONSTANT R23, desc[UR8][R10.64] ;  /* 0x000000080a177981 */ /* 0x0000e8000c1e9500 */
[----:B------:R4:W5:Y:S01]  /*0210*/  LDG.E.U16.CONSTANT R25, desc[UR8][R12.64] ;  /* 0x000000080c197981 */ /* 0x000962000c1e9500 */
[----:B------:R-:W-:Y:S02]  /*0220*/  IABS R27, R21 ;  /* 0x00000015001b7213 */ /* 0x000fe40000000000 */
[----:B-1----:R-:W-:-:S03]  /*0230*/  IABS R26, R15 ;  /* 0x0000000f001a7213 */ /* 0x002fc60000000000 */
[----:B------:R-:W-:Y:S01]  /*0240*/  IMAD.HI.U32 R22, R18, R27, RZ ;  /* 0x0000001b12167227 */ /* 0x000fe200078e00ff */
[----:B0-----:R-:W-:-:S04]  /*0250*/  LOP3.LUT R10, R21, R15, RZ, 0x3c, !PT ;  /* 0x0000000f150a7212 */ /* 0x001fc800078e3cff */
[----:B------:R-:W-:Y:S02]  /*0260*/  IADD3 R24, PT, PT, -R22, RZ, RZ ;  /* 0x000000ff16187210 */ /* 0x000fe40007ffe1ff */
[----:B------:R-:W-:-:S03]  /*0270*/  ISETP.GE.AND P3, PT, R10, RZ, PT ;  /* 0x000000ff0a00720c */ /* 0x000fc60003f66270 */
[----:B------:R-:W-:-:S05]  /*0280*/  IMAD R27, R26, R24, R27 ;  /* 0x000000181a1b7224 */ /* 0x000fca00078e021b */
[----:B------:R-:W-:-:S13]  /*0290*/  ISETP.GT.U32.AND P2, PT, R14, R27, PT ;  /* 0x0000001b0e00720c */ /* 0x000fda0003f44070 */
[----:B------:R-:W-:Y:S01]  /*02a0*/  @!P2 IMAD.IADD R27, R27, 0x1, -R26 ;  /* 0x000000011b1ba824 */ /* 0x000fe200078e0a1a */
[----:B------:R-:W-:-:S04]  /*02b0*/  @!P2 IADD3 R22, PT, PT, R22, 0x1, RZ ;  /* 0x000000011616a810 */ /* 0x000fc80007ffe0ff */
[----:B------:R-:W-:-:S13]  /*02c0*/  ISETP.GE.U32.AND P1, PT, R27, R14, PT ;  /* 0x0000000e1b00720c */ /* 0x000fda0003f26070 */
[----:B------:R-:W-:-:S05]  /*02d0*/  @P1 IADD3 R22, PT, PT, R22, 0x1, RZ ;  /* 0x0000000116161810 */ /* 0x000fca0007ffe0ff */
[----:B------:R-:W-:-:S05]  /*02e0*/  @!P3 IMAD.MOV R22, RZ, RZ, -R22 ;  /* 0x000000ffff16b224 */ /* 0x000fca00078e0a16 */
[----:B------:R-:W-:-:S04]  /*02f0*/  SEL R11, R19, R22, !P0 ;  /* 0x00000016130b7207 */ /* 0x000fc80004000000 */
[----:B------:R-:W-:Y:S01]  /*0300*/  IADD3 R10, PT, PT, -R11, RZ, RZ ;  /* 0x000000ff0b0a7210 */ /* 0x000fe20007ffe1ff */
[----:B----4-:R-:W-:-:S04]  /*0310*/  IMAD R12, R16, UR5, R11 ;  /* 0x00000005100c7c24 */ /* 0x010fc8000f8e020b */
[----:B------:R-:W-:Y:S01]  /*0320*/  IMAD R10, R15, R10, R21 ;  /* 0x0000000a0f0a7224 */ /* 0x000fe200078e0215 */
[----:B------:R-:W-:Y:S01]  /*0330*/  IADD3 R21, PT, PT, R21, UR6, RZ ;  /* 0x0000000615157c10 */ /* 0x000fe2000fffe0ff */
[----:B------:R-:W-:-:S03]  /*0340*/  IMAD R12, R12, R17, UR4 ;  /* 0x000000040c0c7e24 */ /* 0x000fc6000f8e0211 */
[----:B------:R-:W-:Y:S01]  /*0350*/  ISETP.GE.AND P1, PT, R21, R0, PT ;  /* 0x000000001500720c */ /* 0x000fe20003f26270 */
[----:B------:R-:W-:-:S04]  /*0360*/  IMAD R13, R12, R15, R10 ;  /* 0x0000000f0c0d7224 */ /* 0x000fc800078e020a */
[----:B--2---:R-:W-:-:S04]  /*0370*/  IMAD.WIDE R10, R13, 0x2, R4 ;  /* 0x000000020d0a7825 */ /* 0x004fc800078e0204 */
[----:B------:R-:W-:Y:S01]  /*0380*/  IMAD.WIDE R12, R13, 0x2, R2 ;  /* 0x000000020d0c7825 */ /* 0x000fe200078e0202 */
[----:B---3--:R3:W-:Y:S04]  /*0390*/  STG.E.U16 desc[UR8][R10.64], R23 ;  /* 0x000000170a007986 */ /* 0x0087e8000c101508 */
[----:B-----5:R3:W-:Y:S01]  /*03a0*/  STG.E.U16 desc[UR8][R12.64], R25 ;  /* 0x000000190c007986 */ /* 0x0207e2000c101508 */
[----:B------:R-:W-:Y:S05]  /*03b0*/  @!P1 BRA `(.L_x_0) ;  /* 0xfffffffc00849947 */ /* 0x000fea000383ffff */
[----:B------:R-:W-:Y:S05]  /*03c0*/  EXIT ;  /* 0x000000000000794d */ /* 0x000fea0003800000 */
.L_x_1:
[----:B------:R-:W-:-:S00]  /*03d0*/  BRA `(.L_x_1) ;  /* 0xfffffffc00fc7947 */ /* 0x000fc0000383ffff */
[----:B------:R-:W-:-:S00]  /*03e0*/  NOP ;  /* 0x0000000000007918 */ /* 0x000fc00000000000 */
        /* <DEDUP_REMOVED lines=9> */
.L_x_276:


//--------------------- .text._ZN17fastertransformer24addQKBiasTransposeRepeatI6__halfEEvPT_S3_PKS2_S5_S5_S5_iiii --------------------------
	.section	.text._ZN17fastertransformer24addQKBiasTransposeRepeatI6__halfEEvPT_S3_PKS2_S5_S5_S5_iiii,"ax",@progbits
	.align	128
        .global         _ZN17fastertransformer24addQKBiasTransposeRepeatI6__halfEEvPT_S3_PKS2_S5_S5_S5_iiii
        .type           _ZN17fastertransformer24addQKBiasTransposeRepeatI6__halfEEvPT_S3_PKS2_S5_S5_S5_iiii,@function
        .size           _ZN17fastertransformer24addQKBiasTransposeRepeatI6__halfEEvPT_S3_PKS2_S5_S5_S5_iiii,(.L_x_277 - _ZN17fastertransformer24addQKBiasTransposeRepeatI6__halfEEvPT_S3_PKS2_S5_S5_S5_iiii)
        .other          _ZN17fastertransformer24addQKBiasTransposeRepeatI6__halfEEvPT_S3_PKS2_S5_S5_S5_iiii,@"STO_CUDA_ENTRY STV_DEFAULT"
_ZN17fastertransformer24addQKBiasTransposeRepeatI6__halfEEvPT_S3_PKS2_S5_S5_S5_iiii:
.text._ZN17fastertransformer24addQKBiasTransposeRepeatI6__halfEEvPT_S3_PKS2_S5_S5_S5_iiii:
[----:B------:R-:W-:Y:S01]  /*0000*/  LDC R1, c[0x0][0x37c] ;  /* 0x0000df00ff017b82 */ /* 0x000fe20000000800 */
[----:B------:R-:W0:Y:S07]  /*0010*/  S2R R27, SR_TID.X ;  /* 0x00000000001b7919 */ /* 0x000e2e0000002100 */
[----:B------:R-:W1:Y:S02]  /*0020*/  LDC.64 R6, c[0x0][0x3b8] ;  /* 0x0000ee00ff067b82 */ /* 0x000e640000000a00 */
[----:B-1----:R-:W-:-:S05]  /*0030*/  IMAD R0, R7, R6, RZ ;  /* 0x0000000607007224 */ /* 0x002fca00078e02ff */
[----:B0-----:R-:W-:-:S13]  /*0040*/  ISETP.GE.AND P0, PT, R27, R0, PT ;  /* 0x000000001b00720c */ /* 0x001fda0003f06270 */
[----:B------:R-:W-:Y:S05]  /*0050*/  @P0 EXIT ;  /* 0x000000000000094d */ /* 0x000fea0003800000 */
[-C--:B------:R-:W-:Y:S01]  /*0060*/  IABS R2, R7.reuse ;  /* 0x0000000700027213 */ /* 0x080fe20000000000 */
[----:B------:R-:W0:Y:S01]  /*0070*/  S2UR UR4, SR_CTAID.Y ;  /* 0x00000000000479c3 */ /* 0x000e220000002600 */
[----:B------:R-:W-:Y:S01]  /*0080*/  ISETP.NE.AND P0, PT, R7, RZ, PT ;  /* 0x000000ff0700720c */ /* 0x000fe20003f05270 */
[----:B------:R-:W1:Y:S01]  /*0090*/  LDCU UR6, c[0x0][0x360] ;  /* 0x00006c00ff0677ac */ /* 0x000e620008000800 */
[----:B------:R-:W2:Y:S01]  /*00a0*/  I2F.RP R6, R2 ;  /* 0x0000000200067306 */ /* 0x000ea20000209400 */
[----:B------:R-:W-:Y:S01]  /*00b0*/  LOP3.LUT R7, RZ, R7, RZ, 0x33, !PT ;  /* 0x00000007ff077212 */ /* 0x000fe200078e33ff */
[----:B------:R-:W3:Y:S03]  /*00c0*/  LDCU.64 UR8, c[0x0][0x358] ;  /* 0x00006b00ff0877ac */ /* 0x000ee60008000a00 */
        /* <DEDUP_REMOVED lines=10> */
[----:B--2---:R-:W-:Y:S01]  /*0170*/  IMAD.MOV.U32 R20, RZ, RZ, RZ ;  /* 0x000000ffff147224 */ /* 0x004fe200078e00ff */
[----:B-----5:R-:W-:-:S06]  /*0180*/  IADD3 R23, PT, PT, RZ, -R21, RZ ;  /* 0x80000015ff177210 */ /* 0x020fcc0007ffe0ff */
[----:B------:R-:W2:Y:S01]  /*0190*/  LDC.64 R14, c[0x0][0x3a0] ;  /* 0x0000e800ff0e7b82 */ /* 0x000ea20000000a00 */
[----:B------:R-:W-:-:S04]  /*01a0*/  IMAD R23, R23, R2, RZ ;  /* 0x0000000217177224 */ /* 0x000fc800078e02ff */
[----:B------:R-:W-:-:S03]  /*01b0*/  IMAD.HI.U32 R6, R21, R23, R20 ;  /* 0x0000001715067227 */ /* 0x000fc600078e0014 */
[----:B------:R-:W0:Y:S08]  /*01c0*/  LDC.64 R12, c[0x0][0x3a8] ;  /* 0x0000ea00ff0c7b82 */ /* 0x000e300000000a00 */
[----:B------:R-:W0:Y:S08]  /*01d0*/  LDC.64 R10, c[0x0][0x380] ;  /* 0x0000e000ff0a7b82 */ /* 0x000e300000000a00 */
[----:B-1-34-:R-:W0:Y:S02]  /*01e0*/  LDC.64 R8, c[0x0][0x388] ;  /* 0x0000e200ff087b82 */ /* 0x01ae240000000a00 */
.L_x_2:
[----:B-1----:R-:W-:Y:S02]  /*01f0*/  IABS R21, R27 ;  /* 0x0000001b00157213 */ /* 0x002fe40000000000 */
[----:B------:R-:W-:Y:S02]  /*0200*/  IABS R24, R3 ;  /* 0x0000000300187213 */ /* 0x000fe40000000000 */
[----:B------:R-:W-:Y:S01]  /*0210*/  IADD3 R23, PT, PT, R26, R27, RZ ;  /* 0x0000001b1a177210 */ /* 0x000fe20007ffe0ff */
[----:B------:R-:W-:-:S05]  /*0220*/  IMAD.HI.U32 R22, R6, R21, RZ ;  /* 0x0000001506167227 */ /* 0x000fca00078e00ff */
[----:B------:R-:W-:-:S05]  /*0230*/  IADD3 R20, PT, PT, -R22, RZ, RZ ;  /* 0x000000ff16147210 */ /* 0x000fca0007ffe1ff */
[----:B------:R-:W-:-:S05]  /*0240*/  IMAD R21, R24, R20, R21 ;  /* 0x0000001418157224 */ /* 0x000fca00078e0215 */
[----:B------:R-:W-:-:S13]  /*0250*/  ISETP.GT.U32.AND P2, PT, R2, R21, PT ;  /* 0x000000150200720c */ /* 0x000fda0003f44070 */
[----:B------:R-:W-:Y:S02]  /*0260*/  @!P2 IMAD.IADD R21, R21, 0x1, -R24 ;  /* 0x000000011515a824 */ /* 0x000fe400078e0a18 */
[----:B0-----:R-:W-:-:S03]  /*0270*/  IMAD.WIDE R24, R23, 0x2, R18 ;  /* 0x0000000217187825 */ /* 0x001fc600078e0212 */
[----:B------:R-:W-:Y:S01]  /*0280*/  ISETP.GE.U32.AND P1, PT, R21, R2, PT ;  /* 0x000000021500720c */ /* 0x000fe20003f26070 */
[C---:B------:R-:W-:Y:S02]  /*0290*/  IMAD.WIDE R20, R27.reuse, 0x2, R16 ;  /* 0x000000021b147825 */ /* 0x040fe400078e0210 */
[----:B------:R-:W3:Y:S04]  /*02a0*/  LDG.E.U16.CONSTANT R24, desc[UR8][R24.64] ;  /* 0x0000000818187981 */ /* 0x000ee8000c1e9500 */
[----:B------:R-:W3:Y:S01]  /*02b0*/  LDG.E.U16.CONSTANT R21, desc[UR8][R20.64] ;  /* 0x0000000814157981 */ /* 0x000ee2000c1e9500 */
[----:B------:R-:W-:Y:S02]  /*02c0*/  LOP3.LUT R28, R27, R3, RZ, 0x3c, !PT ;  /* 0x000000031b1c7212 */ /* 0x000fe400078e3cff */
[----:B------:R-:W-:-:S02]  /*02d0*/  @!P2 IADD3 R22, PT, PT, R22, 0x1, RZ ;  /* 0x000000011616a810 */ /* 0x000fc40007ffe0ff */
[----:B------:R-:W-:Y:S02]  /*02e0*/  ISETP.GE.AND P3, PT, R28, RZ, PT ;  /* 0x000000ff1c00720c */ /* 0x000fe40003f66270 */
[----:B------:R-:W-:-:S11]  /*02f0*/  @P1 IADD3 R22, PT, PT, R22, 0x1, RZ ;  /* 0x0000000116161810 */ /* 0x000fd60007ffe0ff */
[----:B------:R-:W-:-:S05]  /*0300*/  @!P3 IMAD.MOV R22, RZ, RZ, -R22 ;  /* 0x000000ffff16b224 */ /* 0x000fca00078e0a16 */
[----:B------:R-:W-:-:S05]  /*0310*/  SEL R29, R7, R22, !P0 ;  /* 0x00000016071d7207 */ /* 0x000fca0004000000 */
[----:B------:R-:W-:-:S04]  /*0320*/  IMAD R22, R4, UR5, R29 ;  /* 0x0000000504167c24 */ /* 0x000fc8000f8e021d */
[----:B------:R-:W-:Y:S02]  /*0330*/  IMAD R22, R22, R5, UR4 ;  /* 0x0000000416167e24 */ /* 0x000fe4000f8e0205 */
[----:B---3--:R-:W-:Y:S01]  /*0340*/  HADD2 R21, R24.H0_H0, R21.H0_H0 ;  /* 0x2000001518157230 */ /* 0x008fe20000000800 */
[----:B------:R-:W-:-:S05]  /*0350*/  IADD3 R24, PT, PT, -R29, RZ, RZ ;  /* 0x000000ff1d187210 */ /* 0x000fca0007ffe1ff */
[----:B------:R-:W-:-:S04]  /*0360*/  IMAD R20, R3, R24, R27 ;  /* 0x0000001803147224 */ /* 0x000fc800078e021b */
[--C-:B------:R-:W-:Y:S01]  /*0370*/  IMAD R29, R22, R3, R20.reuse ;  /* 0x00000003161d7224 */ /* 0x100fe200078e0214 */
[----:B------:R-:W-:Y:S01]  /*0380*/  PRMT R20, R21, 0x7610, R20 ;  /* 0x0000761015147816 */ /* 0x000fe20000000014 */
[----:B--2---:R-:W-:-:S04]  /*0390*/  IMAD.WIDE R22, R23, 0x2, R14 ;  /* 0x0000000217167825 */ /* 0x004fc800078e020e */
[----:B------:R-:W-:Y:S02]  /*03a0*/  IMAD.WIDE R24, R29, 0x2, R10 ;  /* 0x000000021d187825 */ /* 0x000fe400078e020a */
[----:B------:R-:W2:Y:S04]  /*03b0*/  LDG.E.U16.CONSTANT R22, desc[UR8][R22.64] ;  /* 0x0000000816167981 */ /* 0x000ea8000c1e9500 */
[----:B------:R0:W-:Y:S02]  /*03c0*/  STG.E.U16 desc[UR8][R24.64], R20 ;  /* 0x0000001418007986 */ /* 0x0001e4000c101508 */
[----:B0-----:R-:W-:-:S06]  /*03d0*/  IMAD.WIDE R20, R27, 0x2, R12 ;  /* 0x000000021b147825 */ /* 0x001fcc00078e020c */
[----:B------:R-:W2:Y:S01]  /*03e0*/  LDG.E.U16.CONSTANT R21, desc[UR8][R20.64] ;  /* 0x0000000814157981 */ /* 0x000ea2000c1e9500 */
[----:B------:R-:W-:Y:S01]  /*03f0*/  IMAD.WIDE R28, R29, 0x2, R8 ;  /* 0x000000021d1c7825 */ /* 0x000fe200078e0208 */
[----:B------:R-:W-:-:S04]  /*0400*/  IADD3 R27, PT, PT, R27, UR6, RZ ;  /* 0x000000061b1b7c10 */ /* 0x000fc8000fffe0ff */
[----:B------:R-:W-:Y:S01]  /*0410*/  ISETP.GE.AND P1, PT, R27, R0, PT ;  /* 0x000000001b00720c */ /* 0x000fe20003f26270 */
[----:B--2---:R-:W-:-:S05]  /*0420*/  HADD2 R21, R22.H0_H0, R21.H0_H0 ;  /* 0x2000001516157230 */ /* 0x004fca0000000800 */
[----:B------:R1:W-:Y:S07]  /*0430*/  STG.E.U16 desc[UR8][R28.64], R21 ;  /* 0x000000151c007986 */ /* 0x0003ee000c101508 */
[----:B------:R-:W-:Y:S05]  /*0440*/  @!P1 BRA `(.L_x_2) ;  /* 0xfffffffc00689947 */ /* 0x000fea000383ffff */
[----:B------:R-:W-:Y:S05]  /*0450*/  EXIT ;  /* 0x000000000000794d */ /* 0x000fea0003800000 */
.L_x_3:
        /* <DEDUP_REMOVED lines=10> */
.L_x_277:


//--------------------- .text._ZN17fastertransformer17QKTransposeRepeatI7__half2EEvPT_S3_PKS2_S5_iiii --------------------------
	.section	.text._ZN17fastertransformer17QKTransposeRepeatI7__half2EEvPT_S3_PKS2_S5_iiii,"ax",@progbits
	.align	128
        .global         _ZN17fastertransformer17QKTransposeRepeatI7__half2EEvPT_S3_PKS2_S5_iiii
        .type           _ZN17fastertransformer17QKTransposeRepeatI7__half2EEvPT_S3_PKS2_S5_iiii,@function
        .size           _ZN17fastertransformer17QKTransposeRepeatI7__half2EEvPT_S3_PKS2_S5_iiii,(.L_x_278 - _ZN17fastertransformer17QKTransposeRepeatI7__half2EEvPT_S3_PKS2_S5_iiii)
        .other          _ZN17fastertransformer17QKTransposeRepeatI7__half2EEvPT_S3_PKS2_S5_iiii,@"STO_CUDA_ENTRY STV_DEFAULT"
_ZN17fastertransformer17QKTransposeRepeatI7__half2EEvPT_S3_PKS2_S5_iiii:
.text._ZN17fastertransformer17QKTransposeRepeatI7__half2EEvPT_S3_PKS2_S5_iiii:
        /* <DEDUP_REMOVED lines=29> */
.L_x_4:
[----:B---3--:R-:W-:-:S04]  /*01d0*/  IMAD.IADD R13, R20, 0x1, R21 ;  /* 0x00000001140d7824 */ /* 0x008fc800078e0215 */
[----:B0-----:R-:W-:-:S04]  /*01e0*/  IMAD.WIDE R10, R13, 0x4, R8 ;  /* 0x000000040d0a7825 */ /* 0x001fc800078e0208 */
[----:B------:R-:W-:Y:S01]  /*01f0*/  IMAD.WIDE R12, R13, 0x4, R6 ;  /* 0x000000040d0c7825 */ /* 0x000fe200078e0206 */
[----:B------:R0:W3:Y:S04]  /*0200*/  LDG.E.CONSTANT R23, desc[UR8][R10.64] ;  /* 0x000000080a177981 */ /* 0x0000e8000c1e9900 */
[----:B------:R4:W5:Y:S01]  /*0210*/  LDG.E.CONSTANT R25, desc[UR8][R12.64] ;  /* 0x000000080c197981 */ /* 0x000962000c1e9900 */
        /* <DEDUP_REMOVED lines=23> */
[----:B---3--:R3:W-:Y:S04]  /*0390*/  STG.E desc[UR8][R10.64], R23 ;  /* 0x000000170a007986 */ /* 0x0087e8000c101908 */
[----:B-----5:R3:W-:Y:S01]  /*03a0*/  STG.E desc[UR8][R12.64], R25 ;  /* 0x000000190c007986 */ /* 0x0207e2000c101908 */
[----:B------:R-:W-:Y:S05]  /*03b0*/  @!P1 BRA `(.L_x_4) ;  /* 0xfffffffc00849947 */ /* 0x000fea000383ffff */
[----:B------:R-:W-:Y:S05]  /*03c0*/  EXIT ;  /* 0x000000000000794d */ /* 0x000fea0003800000 */
.L_x_5:
        /* <DEDUP_REMOVED lines=11> */
.L_x_278:


//--------------------- .text._ZN17fastertransformer24addQKBiasTransposeRepeatI7__half2EEvPT_S3_PKS2_S5_S5_S5_iiii --------------------------
	.section	.text._ZN17fastertransformer24addQKBiasTransposeRepeatI7__half2EEvPT_S3_PKS2_S5_S5_S5_iiii,"ax",@progbits
	.align	128
        .global         _ZN17fastertransformer24addQKBiasTransposeRepeatI7__half2EEvPT_S3_PKS2_S5_S5_S5_iiii
        .type           _ZN17fastertransformer24addQKBiasTransposeRepeatI7__half2EEvPT_S3_PKS2_S5_S5_S5_iiii,@function
        .size           _ZN17fastertransformer24addQKBiasTransposeRepeatI7__half2EEvPT_S3_PKS2_S5_S5_S5_iiii,(.L_x_279 - _ZN17fastertransformer24addQKBiasTransposeRepeatI7__half2EEvPT_S3_PKS2_S5_S5_S5_iiii)
        .other          _ZN17fastertransformer24addQKBiasTransposeRepeatI7__half2EEvPT_S3_PKS2_S5_S5_S5_iiii,@"STO_CUDA_ENTRY STV_DEFAULT"
_ZN17fastertransformer24addQKBiasTransposeRepeatI7__half2EEvPT_S3_PKS2_S5_S5_S5_iiii:
.text._ZN17fastertransformer24addQKBiasTransposeRepeatI7__half2EEvPT_S3_PKS2_S5_S5_S5_iiii:
        /* <DEDUP_REMOVED lines=23> */
[----:B--2---:R-:W-:Y:S01]  /*0170*/  HFMA2 R20, -RZ, RZ, 0, 0 ;  /* 0x00000000ff147431 */ /* 0x004fe200000001ff */
[----:B-----5:R-:W-:-:S06]  /*0180*/  IADD3 R23, PT, PT, RZ, -R21, RZ ;  /* 0x80000015ff177210 */ /* 0x020fcc0007ffe0ff */
[----:B------:R-:W2:Y:S01]  /*0190*/  LDC.64 R14, c[0x0][0x3a0] ;  /* 0x0000e800ff0e7b82 */ /* 0x000ea20000000a00 */
[----:B------:R-:W-:-:S04]  /*01a0*/  IMAD R23, R23, R2, RZ ;  /* 0x0000000217177224 */ /* 0x000fc800078e02ff */
[----:B------:R-:W-:-:S03]  /*01b0*/  IMAD.HI.U32 R6, R21, R23, R20 ;  /* 0x0000001715067227 */ /* 0x000fc600078e0014 */
[----:B------:R-:W0:Y:S08]  /*01c0*/  LDC.64 R12, c[0x0][0x3a8] ;  /* 0x0000ea00ff0c7b82 */ /* 0x000e300000000a00 */
[----:B------:R-:W0:Y:S08]  /*01d0*/  LDC.64 R10, c[0x0][0x380] ;  /* 0x0000e000ff0a7b82 */ /* 0x000e300000000a00 */
[----:B-1-34-:R-:W0:Y:S02]  /*01e0*/  LDC.64 R8, c[0x0][0x388] ;  /* 0x0000e200ff087b82 */ /* 0x01ae240000000a00 */
.L_x_6:
[----:B------:R-:W-:Y:S01]  /*01f0*/  IABS R21, R27 ;  /* 0x0000001b00157213 */ /* 0x000fe20000000000 */
[----:B-1----:R-:W-:Y:S01]  /*0200*/  IMAD.IADD R23, R26, 0x1, R27 ;  /* 0x000000011a177824 */ /* 0x002fe200078e021b */
[----:B------:R-:W-:-:S03]  /*0210*/  IABS R24, R3 ;  /* 0x0000000300187213 */ /* 0x000fc60000000000 */
[----:B------:R-:W-:-:S05]  /*0220*/  IMAD.HI.U32 R22, R6, R21, RZ ;  /* 0x0000001506167227 */ /* 0x000fca00078e00ff */
[----:B------:R-:W-:-:S05]  /*0230*/  IADD3 R20, PT, PT, -R22, RZ, RZ ;  /* 0x000000ff16147210 */ /* 0x000fca0007ffe1ff */
[----:B------:R-:W-:-:S05]  /*0240*/  IMAD R21, R24, R20, R21 ;  /* 0x0000001418157224 */ /* 0x000fca00078e0215 */
[----:B------:R-:W-:-:S13]  /*0250*/  ISETP.GT.U32.AND P2, PT, R2, R21, PT ;  /* 0x000000150200720c */ /* 0x000fda0003f44070 */
[----:B------:R-:W-:Y:S01]  /*0260*/  @!P2 IADD3 R21, PT, PT, R21, -R24, RZ ;  /* 0x800000181515a210 */ /* 0x000fe20007ffe0ff */
[----:B0-----:R-:W-:-:S03]  /*0270*/  IMAD.WIDE R24, R23, 0x4, R18 ;  /* 0x0000000417187825 */ /* 0x001fc600078e0212 */
[----:B------:R-:W-:Y:S01]  /*0280*/  ISETP.GE.U32.AND P1, PT, R21, R2, PT ;  /* 0x000000021500720c */ /* 0x000fe20003f26070 */
[C---:B------:R-:W-:Y:S02]  /*0290*/  IMAD.WIDE R20, R27.reuse, 0x4, R16 ;  /* 0x000000041b147825 */ /* 0x040fe400078e0210 */
[----:B------:R-:W3:Y:S04]  /*02a0*/  LDG.E.CONSTANT R24, desc[UR8][R24.64] ;  /* 0x0000000818187981 */ /* 0x000ee8000c1e9900 */
[----:B------:R-:W3:Y:S01]  /*02b0*/  LDG.E.CONSTANT R21, desc[UR8][R20.64] ;  /* 0x0000000814157981 */ /* 0x000ee2000c1e9900 */
[----:B------:R-:W-:Y:S02]  /*02c0*/  LOP3.LUT R28, R27, R3, RZ, 0x3c, !PT ;  /* 0x000000031b1c7212 */ /* 0x000fe400078e3cff */
[----:B------:R-:W-:-:S02]  /*02d0*/  @!P2 IADD3 R22, PT, PT, R22, 0x1, RZ ;  /* 0x000000011616a810 */ /* 0x000fc40007ffe0ff */
[----:B------:R-:W-:-:S03]  /*02e0*/  ISETP.GE.AND P3, PT, R28, RZ, PT ;  /* 0x000000ff1c00720c */ /* 0x000fc60003f66270 */
[----:B------:R-:W-:-:S10]  /*02f0*/  @P1 VIADD R22, R22, 0x1 ;  /* 0x0000000116161836 */ /* 0x000fd40000000000 */
[----:B------:R-:W-:-:S04]  /*0300*/  @!P3 IADD3 R22, PT, PT, -R22, RZ, RZ ;  /* 0x000000ff1616b210 */ /* 0x000fc80007ffe1ff */
[----:B------:R-:W-:-:S04]  /*0310*/  SEL R29, R7, R22, !P0 ;  /* 0x00000016071d7207 */ /* 0x000fc80004000000 */
[----:B------:R-:W-:Y:S01]  /*0320*/  IADD3 R22, PT, PT, -R29, RZ, RZ ;  /* 0x000000ff1d167210 */ /* 0x000fe20007ffe1ff */
[----:B------:R-:W-:-:S04]  /*0330*/  IMAD R28, R4, UR5, R29 ;  /* 0x00000005041c7c24 */ /* 0x000fc8000f8e021d */
[----:B------:R-:W-:Y:S02]  /*0340*/  IMAD R22, R3, R22, R27 ;  /* 0x0000001603167224 */ /* 0x000fe400078e021b */
[----:B------:R-:W-:-:S04]  /*0350*/  IMAD R28, R28, R5, UR4 ;  /* 0x000000041c1c7e24 */ /* 0x000fc8000f8e0205 */
[----:B------:R-:W-:Y:S02]  /*0360*/  IMAD R29, R28, R3, R22 ;  /* 0x000000031c1d7224 */ /* 0x000fe400078e0216 */
[----:B--2---:R-:W-:-:S06]  /*0370*/  IMAD.WIDE R22, R23, 0x4, R14 ;  /* 0x0000000417167825 */ /* 0x004fcc00078e020e */
[----:B------:R-:W2:Y:S01]  /*0380*/  LDG.E.CONSTANT R22, desc[UR8][R22.64] ;  /* 0x0000000816167981 */ /* 0x000ea2000c1e9900 */
[----:B---3--:R-:W-:Y:S02]  /*0390*/  HFMA2 R21, R24, 1, 1, R21 ;  /* 0x3c003c0018157831 */ /* 0x008fe40000000015 */
[----:B------:R-:W-:-:S05]  /*03a0*/  IMAD.WIDE R24, R29, 0x4, R10 ;  /* 0x000000041d187825 */ /* 0x000fca00078e020a */
[----:B------:R0:W-:Y:S02]  /*03b0*/  STG.E desc[UR8][R24.64], R21 ;  /* 0x0000001518007986 */ /* 0x0001e4000c101908 */
[----:B0-----:R-:W-:-:S06]  /*03c0*/  IMAD.WIDE R20, R27, 0x4, R12 ;  /* 0x000000041b147825 */ /* 0x001fcc00078e020c */
[----:B------:R-:W2:Y:S01]  /*03d0*/  LDG.E.CONSTANT R20, desc[UR8][R20.64] ;  /* 0x0000000814147981 */ /* 0x000ea2000c1e9900 */
[----:B------:R-:W-:Y:S01]  /*03e0*/  IMAD.WIDE R28, R29, 0x4, R8 ;  /* 0x000000041d1c7825 */ /* 0x000fe200078e0208 */
[----:B------:R-:W-:-:S04]  /*03f0*/  IADD3 R27, PT, PT, R27, UR6, RZ ;  /* 0x000000061b1b7c10 */ /* 0x000fc8000fffe0ff */
[----:B------:R-:W-:Y:S01]  /*0400*/  ISETP.GE.AND P1, PT, R27, R0, PT ;  /* 0x000000001b00720c */ /* 0x000fe20003f26270 */
[----:B--2---:R-:W-:-:S05]  /*0410*/  HADD2 R23, R22, R20 ;  /* 0x0000001416177230 */ /* 0x004fca0000000000 */
[----:B------:R1:W-:Y:S07]  /*0420*/  STG.E desc[UR8][R28.64], R23 ;  /* 0x000000171c007986 */ /* 0x0003ee000c101908 */
[----:B------:R-:W-:Y:S05]  /*0430*/  @!P1 BRA `(.L_x_6) ;  /* 0xfffffffc006c9947 */ /* 0x000fea000383ffff */
[----:B------:R-:W-:Y:S05]  /*0440*/  EXIT ;  /* 0x000000000000794d */ /* 0x000fea0003800000 */
.L_x_7:
        /* <DEDUP_REMOVED lines=11> */
.L_x_279:


//--------------------- .text._ZN17fastertransformer17QKTransposeRepeatIfEEvPT_S2_PKS1_S4_iiii --------------------------
	.section	.text._ZN17fastertransformer17QKTransposeRepeatIfEEvPT_S2_PKS1_S4_iiii,"ax",@progbits
	.align	128
        .global         _ZN17fastertransformer17QKTransposeRepeatIfEEvPT_S2_PKS1_S4_iiii
        .type           _ZN17fastertransformer17QKTransposeRepeatIfEEvPT_S2_PKS1_S4_iiii,@function
        .size           _ZN17fastertransformer17QKTransposeRepeatIfEEvPT_S2_PKS1_S4_iiii,(.L_x_280 - _ZN17fastertransformer17QKTransposeRepeatIfEEvPT_S2_PKS1_S4_iiii)
        .other          _ZN17fastertransformer17QKTransposeRepeatIfEEvPT_S2_PKS1_S4_iiii,@"STO_CUDA_ENTRY STV_DEFAULT"
_ZN17fastertransformer17QKTransposeRepeatIfEEvPT_S2_PKS1_S4_iiii:
.text._ZN17fastertransformer17QKTransposeRepeatIfEEvPT_S2_PKS1_S4_iiii:
        /* <DEDUP_REMOVED lines=29> */
.L_x_8:
        /* <DEDUP_REMOVED lines=32> */
.L_x_9:
        /* <DEDUP_REMOVED lines=11> */
.L_x_280:


//--------------------- .text._ZN17fastertransformer24addQKBiasTransposeRepeatIfEEvPT_S2_PKS1_S4_S4_S4_iiii --------------------------
	.section	.text._ZN17fastertransformer24addQKBiasTransposeRepeatIfEEvPT_S2_PKS1_S4_S4_S4_iiii,"ax",@progbits
	.align	128
        .global         _ZN17fastertransformer24addQKBiasTransposeRepeatIfEEvPT_S2_PKS1_S4_S4_S4_iiii
        .type           _ZN17fastertransformer24addQKBiasTransposeRepeatIfEEvPT_S2_PKS1_S4_S4_S4_iiii,@function
        .size           _ZN17fastertransformer24addQKBiasTransposeRepeatIfEEvPT_S2_PKS1_S4_S4_S4_iiii,(.L_x_281 - _ZN17fastertransformer24addQKBiasTransposeRepeatIfEEvPT_S2_PKS1_S4_S4_S4_iiii)
        .other          _ZN17fastertransformer24addQKBiasTransposeRepeatIfEEvPT_S2_PKS1_S4_S4_S4_iiii,@"STO_CUDA_ENTRY STV_DEFAULT"
_ZN17fastertransformer24addQKBiasTransposeRepeatIfEEvPT_S2_PKS1_S4_S4_S4_iiii:
.text._ZN17fastertransformer24addQKBiasTransposeRepeatIfEEvPT_S2_PKS1_S4_S4_S4_iiii:
        /* <DEDUP_REMOVED lines=31> */
.L_x_10:
        /* <DEDUP_REMOVED lines=26> */
[----:B---3--:R-:W-:Y:S01]  /*0390*/  FADD.FTZ R21, R24, R21 ;  /* 0x0000001518157221 */ /* 0x008fe20000010000 */
[----:B------:R-:W-:-:S05]  /*03a0*/  IMAD.WIDE R24, R29, 0x4, R10 ;  /* 0x000000041d187825 */ /* 0x000fca00078e020a */
[----:B------:R0:W-:Y:S02]  /*03b0*/  STG.E desc[UR8][R24.64], R21 ;  /* 0x0000001518007986 */ /* 0x0001e4000c101908 */
[----:B0-----:R-:W-:-:S06]  /*03c0*/  IMAD.WIDE R20, R27, 0x4, R12 ;  /* 0x000000041b147825 */ /* 0x001fcc00078e020c */
[----:B------:R-:W2:Y:S01]  /*03d0*/  LDG.E.CONSTANT R20, desc[UR8][R20.64] ;  /* 0x0000000814147981 */ /* 0x000ea2000c1e9900 */
[----:B------:R-:W-:Y:S01]  /*03e0*/  IMAD.WIDE R28, R29, 0x4, R8 ;  /* 0x000000041d1c7825 */ /* 0x000fe200078e0208 */
[----:B------:R-:W-:-:S04]  /*03f0*/  IADD3 R27, PT, PT, R27, UR6, RZ ;  /* 0x000000061b1b7c10 */ /* 0x000fc8000fffe0ff */
[----:B------:R-:W-:Y:S01]  /*0400*/  ISETP.GE.AND P1, PT, R27, R0, PT ;  /* 0x000000001b00720c */ /* 0x000fe20003f26270 */
[----:B--2---:R-:W-:-:S05]  /*0410*/  FADD.FTZ R23, R22, R20 ;  /* 0x0000001416177221 */ /* 0x004fca0000010000 */
[----:B------:R1:W-:Y:S07]  /*0420*/  STG.E desc[UR8][R28.64], R23 ;  /* 0x000000171c007986 */ /* 0x0003ee000c101908 */
[----:B------:R-:W-:Y:S05]  /*0430*/  @!P1 BRA `(.L_x_10) ;  /* 0xfffffffc006c9947 */ /* 0x000fea000383ffff */
[----:B------:R-:W-:Y:S05]  /*0440*/  EXIT ;  /* 0x000000000000794d */ /* 0x000fea0003800000 */
.L_x_11:
        /* <DEDUP_REMOVED lines=11> */
.L_x_281:


//--------------------- .text._ZN17fastertransformer29disentangled_attention_kernelIaLi64ELi4EEEvPT_S2_PKS1_S4_iii --------------------------
	.section	.text._ZN17fastertransformer29disentangled_attention_kernelIaLi64ELi4EEEvPT_S2_PKS1_S4_iii,"ax",@progbits
	.align	128
        .global         _ZN17fastertransformer29disentangled_attention_kernelIaLi64ELi4EEEvPT_S2_PKS1_S4_iii
        .type           _ZN17fastertransformer29disentangled_attention_kernelIaLi64ELi4EEEvPT_S2_PKS1_S4_iii,@function
        .size           _ZN17fastertransformer29disentangled_attention_kernelIaLi64ELi4EEEvPT_S2_PKS1_S4_iii,(.L_x_270 - _ZN17fastertransformer29disentangled_attention_kernelIaLi64ELi4EEEvPT_S2_PKS1_S4_iii)
        .other          _ZN17fastertransformer29disentangled_attention_kernelIaLi64ELi4EEEvPT_S2_PKS1_S4_iii,@"STO_CUDA_ENTRY STV_DEFAULT"
_ZN17fastertransformer29disentangled_attention_kernelIaLi64ELi4EEEvPT_S2_PKS1_S4_iii:
.text._ZN17fastertransformer29disentangled_attention_kernelIaLi64ELi4EEEvPT_S2_PKS1_S4_iii:
[----:B------:R-:W0:Y:S01]  /*0000*/  LDC R1, c[0x0][0x37c] ;  /* 0x0000df00ff017b82 */ /* 0x000e220000000800 */
[----:B------:R-:W1:Y:S07]  /*0010*/  LDCU UR4, c[0x0][0x364] ;  /* 0x00006c80ff0477ac */ /* 0x000e6e0008000800 */
[----:B------:R-:W2:Y:S01]  /*0020*/  LDC R0, c[0x0][0x360] ;  /* 0x0000d800ff007b82 */ /* 0x000ea20000000800 */
[----:B------:R-:W-:Y:S01]  /*0030*/  MOV R7, 0x70 ;  /* 0x0000007000077802 */ /* 0x000fe20000000f00 */
[----:B-1----:R-:W-:Y:S01]  /*0040*/  ULOP3.LUT UR4, UR4, 0xffff, URZ, 0xc0, !UPT ;  /* 0x0000ffff04047892 */ /* 0x002fe2000f8ec0ff */
[----:B0-2---:R-:W-:-:S11]  /*0050*/  LOP3.LUT R0, R0, 0xffff, RZ, 0xc0, !PT ;  /* 0x0000ffff00007812 */ /* 0x005fd600078ec0ff */
[----:B------:R-:W-:Y:S05]  /*0060*/  CALL.REL.NOINC `($__internal_0_$__cuda_sm20_rem_u16) ;  /* 0x0000004800347944 */ /* 0x000fea0003c00000 */
[----:B------:R-:W-:-:S04]  /*0070*/  PRMT R0, R6, 0x9910, RZ ;  /* 0x0000991006007816 */ /* 0x000fc800000000ff */
[----:B------:R-:W-:-:S13]  /*0080*/  ISETP.NE.AND P0, PT, R0, RZ, PT ;  /* 0x000000ff0000720c */ /* 0x000fda0003f05270 */
[----:B------:R-:W-:Y:S05]  /*0090*/  @!P0 BRA `(.L_x_12) ;  /* 0x0000000000408947 */ /* 0x000fea0003800000 */
[----:B------:R-:W-:Y:S01]  /*00a0*/  MOV R0, 0x40 ;  /* 0x0000004000007802 */ /* 0x000fe20000000f00 */
[----:B------:R-:W0:Y:S01]  /*00b0*/  LDCU.64 UR4, c[0x4][0x30] ;  /* 0x01000600ff0477ac */ /* 0x000e220008000a00 */
[----:B------:R-:W-:Y:S02]  /*00c0*/  IMAD.MOV.U32 R8, RZ, RZ, 0xf2 ;  /* 0x000000f2ff087424 */ /* 0x000fe400078e00ff */
[----:B------:R1:W2:Y:S01]  /*00d0*/  LDC.64 R2, c[0x4][R0] ;  /* 0x0100000000027b82 */ /* 0x0002a20000000a00 */
[----:B------:R-:W3:Y:S01]  /*00e0*/  LDCU.64 UR6, c[0x4][0x38] ;  /* 0x01000700ff0677ac */ /* 0x000ee20008000a00 */
[----:B------:R-:W-:Y:S02]  /*00f0*/  IMAD.MOV.U32 R12, RZ, RZ, 0x1 ;  /* 0x00000001ff0c7424 */ /* 0x000fe400078e00ff */
[----:B------:R-:W-:Y:S01]  /*0100*/  IMAD.MOV.U32 R13, RZ, RZ, RZ ;  /* 0x000000ffff0d7224 */ /* 0x000fe200078e00ff */
[----:B------:R-:W4:Y:S01]  /*0110*/  LDCU.64 UR8, c[0x4][0x28] ;  /* 0x01000500ff0877ac */ /* 0x000f220008000a00 */
[----:B0-----:R-:W-:-:S02]  /*0120*/  IMAD.U32 R4, RZ, RZ, UR4 ;  /* 0x00000004ff047e24 */ /* 0x001fc4000f8e00ff */
[----:B------:R-:W-:Y:S02]  /*0130*/  IMAD.U32 R5, RZ, RZ, UR5 ;  /* 0x00000005ff057e24 */ /* 0x000fe4000f8e00ff */
[----:B---3--:R-:W-:Y:S02]  /*0140*/  IMAD.U32 R6, RZ, RZ, UR6 ;  /* 0x00000006ff067e24 */ /* 0x008fe4000f8e00ff */
[----:B------:R-:W-:Y:S02]  /*0150*/  IMAD.U32 R7, RZ, RZ, UR7 ;  /* 0x00000007ff077e24 */ /* 0x000fe4000f8e00ff */
[----:B----4-:R-:W-:Y:S02]  /*0160*/  IMAD.U32 R10, RZ, RZ, UR8 ;  /* 0x00000008ff0a7e24 */ /* 0x010fe4000f8e00ff */
[----:B-1----:R-:W-:-:S07]  /*0170*/  IMAD.U32 R11, RZ, RZ, UR9 ;  /* 0x00000009ff0b7e24 */ /* 0x002fce000f8e00ff */
[----:B------:R-:W-:-:S07]  /*0180*/  LEPC R20, `(.L_x_12) ;  /* 0x000000001014794e */ /* 0x000fce0000000000 */
[----:B--2---:R-:W-:Y:S05]  /*0190*/  CALL.ABS.NOINC R2 ;  /* 0x0000000002007343 */ /* 0x004fea0003c00000 */
.L_x_12:
[----:B------:R-:W0:Y:S01]  /*01a0*/  LDC R0, c[0x0][0x3a8] ;  /* 0x0000ea00ff007b82 */ /* 0x000e220000000800 */
[----:B------:R-:W1:Y:S01]  /*01b0*/  S2R R5, SR_CTAID.X ;  /* 0x0000000000057919 */ /* 0x000e620000002500 */
[----:B------:R-:W-:Y:S01]  /*01c0*/  UMOV UR4, 0x400 ;  /* 0x0000040000047882 */ /* 0x000fe20000000000 */
[----:B------:R-:W1:Y:S05]  /*01d0*/  S2R R8, SR_TID.Y ;  /* 0x0000000000087919 */ /* 0x000e6a0000002200 */
[----:B------:R-:W2:Y:S01]  /*01e0*/  LDC R9, c[0x0][0x3a4] ;  /* 0x0000e900ff097b82 */ /* 0x000ea20000000800 */
[----:B------:R-:W3:Y:S01]  /*01f0*/  S2R R7, SR_CTAID.Y ;  /* 0x0000000000077919 */ /* 0x000ee20000002600 */
[----:B------:R-:W3:Y:S06]  /*0200*/  S2R R10, SR_TID.X ;  /* 0x00000000000a7919 */ /* 0x000eec0000002100 */
[----:B------:R-:W4:Y:S01]  /*0210*/  S2UR UR5, SR_CgaCtaId ;  /* 0x00000000000579c3 */ /* 0x000f220000008800 */
[----:B------:R-:W1:Y:S01]  /*0220*/  S2R R18, SR_CTAID.Z ;  /* 0x0000000000127919 */ /* 0x000e620000002700 */
[C---:B0-----:R-:W-:Y:S01]  /*0230*/  LEA.HI R2, R0.reuse, R0, RZ, 0x1 ;  /* 0x0000000000027211 */ /* 0x041fe200078f08ff */
[----:B------:R-:W-:-:S03]  /*0240*/  IMAD.SHL.U32 R3, R0, 0x2, RZ ;  /* 0x0000000200037824 */ /* 0x000fc600078e00ff */
[----:B------:R-:W-:Y:S01]  /*0250*/  SHF.R.S32.HI R2, RZ, 0x1, R2 ;  /* 0x00000001ff027819 */ /* 0x000fe20000011402 */
[----:B------:R-:W-:-:S03]  /*0260*/  VIADD R6, R3, 0xffffffff ;  /* 0xffffffff03067836 */ /* 0x000fc60000000000 */
[----:B------:R-:W-:Y:S01]  /*0270*/  I2FP.F32.S32 R4, R2 ;  /* 0x0000000200047245 */ /* 0x000fe20000201400 */
[----:B------:R-:W-:Y:S01]  /*0280*/  VIADD R14, R2, 0xffffffff ;  /* 0xffffffff020e7836 */ /* 0x000fe20000000000 */
[----:B------:R-:W-:Y:S02]  /*0290*/  I2FP.F32.S32 R15, R6 ;  /* 0x00000006000f7245 */ /* 0x000fe40000201400 */
[----:B------:R-:W0:Y:S01]  /*02a0*/  MUFU.LG2 R11, R4 ;  /* 0x00000004000b7308 */ /* 0x000e220000000c00 */
[----:B-1----:R-:W-:Y:S01]  /*02b0*/  IMAD R19, R5, 0x40, R8 ;  /* 0x0000004005137824 */ /* 0x002fe200078e0208 */
[----:B------:R-:W-:Y:S01]  /*02c0*/  I2FP.F32.S32 R14, R14 ;  /* 0x0000000e000e7245 */ /* 0x000fe20000201400 */
[----:B----4-:R-:W-:-:S05]  /*02d0*/  ULEA UR4, UR5, UR4, 0x18 ;  /* 0x0000000405047291 */ /* 0x010fca000f8ec0ff */
[----:B------:R-:W1:Y:S01]  /*02e0*/  MUFU.LG2 R12, R15 ;  /* 0x0000000f000c7308 */ /* 0x000e620000000c00 */
[----:B---3--:R-:W-:Y:S02]  /*02f0*/  IMAD R20, R7, 0x40, R10 ;  /* 0x0000004007147824 */ /* 0x008fe400078e020a */
[----:B------:R-:W-:-:S03]  /*0300*/  VIADD R21, R10, UR4 ;  /* 0x000000040a157c36 */ /* 0x000fc60008000000 */
[----:B------:R-:W-:Y:S01]  /*0310*/  VIMNMX R22, PT, PT, R19, R20, !PT ;  /* 0x0000001413167248 */ /* 0x000fe20007fe0100 */
[----:B0-----:R-:W-:-:S03]  /*0320*/  FMUL.FTZ R11, R11, 0.69314718246459960938 ;  /* 0x3f3172180b0b7820 */ /* 0x001fc60000410000 */
[----:B--2---:R-:W-:Y:S01]  /*0330*/  ISETP.GE.AND P0, PT, R22, R9, PT ;  /* 0x000000091600720c */ /* 0x004fe20003f06270 */
[----:B-1----:R-:W-:Y:S02]  /*0340*/  FFMA.FTZ R16, R12, 0.69314718246459960938, -R11 ;  /* 0x3f3172180c107823 */ /* 0x002fe4000001080b */
[----:B------:R-:W0:Y:S02]  /*0350*/  LDC.64 R12, c[0x0][0x358] ;  /* 0x0000d600ff0c7b82 */ /* 0x000e240000000a00 */
[----:B------:R-:W1:Y:S02]  /*0360*/  MUFU.RCP R17, R16 ;  /* 0x0000001000117308 */ /* 0x000e640000001000 */
[----:B-1----:R-:W-:-:S04]  /*0370*/  FMUL.FTZ R14, R14, R17 ;  /* 0x000000110e0e7220 */ /* 0x002fc80000410000 */
[----:B------:R-:W-:Y:S02]  /*0380*/  FMUL.FTZ R22, R14, 0.99999988079071044922 ;  /* 0x3f7ffffe0e167820 */ /* 0x000fe40000410000 */
[----:B------:R-:W-:Y:S05]  /*0390*/  @P0 BRA `(.L_x_13) ;  /* 0x0000001c00400947 */ /* 0x000fea0003800000 */
[----:B------:R-:W1:Y:S01]  /*03a0*/  LDC.64 R14, c[0x0][0x398] ;  /* 0x0000e600ff0e7b82 */ /* 0x000e620000000a00 */
[----:B------:R-:W-:Y:S01]  /*03b0*/  IMAD.IADD R17, R20, 0x1, -R19 ;  /* 0x0000000114117824 */ /* 0x000fe200078e0a13 */
[----:B------:R-:W-:Y:S01]  /*03c0*/  BSSY.RECONVERGENT B0, `(.L_x_14) ;  /* 0x000000f000007945 */ /* 0x000fe20003800200 */
[----:B------:R-:W-:-:S03]  /*03d0*/  IMAD.MOV R23, RZ, RZ, -R2 ;  /* 0x000000ffff177224 */ /* 0x000fc600078e0a02 */
[C---:B------:R-:W-:Y:S02]  /*03e0*/  ISETP.GT.AND P0, PT, R17.reuse, R2, PT ;  /* 0x000000021100720c */ /* 0x040fe40003f04270 */
[----:B------:R-:W-:-:S13]  /*03f0*/  ISETP.GE.AND P1, PT, R17, R23, PT ;  /* 0x000000171100720c */ /* 0x000fda0003f26270 */
[----:B------:R-:W-:Y:S05]  /*0400*/  @!P0 BRA P1, `(.L_x_15) ;  /* 0x0000000000288947 */ /* 0x000fea0000800000 */
[----:B------:R-:W-:Y:S02]  /*0410*/  I2FP.F32.S32 R17, R17 ;  /* 0x0000001100117245 */ /* 0x000fe40000201400 */
[----:B------:R-:W-:-:S03]  /*0420*/  ISETP.GE.AND P0, PT, R20, R19, PT ;  /* 0x000000131400720c */ /* 0x000fc60003f06270 */
[----:B------:R-:W-:-:S06]  /*0430*/  FADD.FTZ R16, |R17|, -RZ ;  /* 0x800000ff11107221 */ /* 0x000fcc0000010200 */
[----:B------:R-:W2:Y:S02]  /*0440*/  MUFU.LG2 R16, R16 ;  /* 0x0000001000107308 */ /* 0x000ea40000000c00 */
[----:B--2---:R-:W-:-:S04]  /*0450*/  FFMA.FTZ R17, R16, 0.69314718246459960938, -R11 ;  /* 0x3f31721810117823 */ /* 0x004fc8000001080b */
[----:B------:R-:W-:-:S04]  /*0460*/  FMUL.FTZ R24, R22, R17 ;  /* 0x0000001116187220 */ /* 0x000fc80000410000 */
[----:B------:R-:W2:Y:S02]  /*0470*/  FRND.FTZ.CEIL R17, R24 ;  /* 0x0000001800117307 */ /* 0x000ea40000219000 */
[----:B--2---:R-:W-:-:S06]  /*0480*/  FADD.FTZ R25, R4, R17 ;  /* 0x0000001104197221 */ /* 0x004fcc0000010000 */
[----:B------:R-:W2:Y:S02]  /*0490*/  F2I.FTZ.TRUNC.NTZ R17, R25 ;  /* 0x0000001900117305 */ /* 0x000ea4000021f100 */
[----:B--2---:R-:W-:-:S07]  /*04a0*/  @!P0 IMAD.MOV R17, RZ, RZ, -R17 ;  /* 0x000000ffff118224 */ /* 0x004fce00078e0a11 */
.L_x_15:
[----:B------:R-:W-:Y:S05]  /*04b0*/  BSYNC.RECONVERGENT B0 ;  /* 0x0000000000007941 */ /* 0x000fea0003800200 */
.L_x_14:
[----:B------:R-:W-:Y:S01]  /*04c0*/  VIADDMNMX R17, R17, R0, RZ, !PT ;  /* 0x0000000011117246 */ /* 0x000fe200078001ff */
[----:B------:R-:W-:Y:S01]  /*04d0*/  IMAD R24, R18, R9, R19 ;  /* 0x0000000912187224 */ /* 0x000fe200078e0213 */
[----:B0-----:R-:W-:Y:S02]  /*04e0*/  R2UR UR4, R12 ;  /* 0x000000000c0472ca */ /* 0x001fe400000e0000 */
[----:B------:R-:W-:Y:S02]  /*04f0*/  VIMNMX R17, PT, PT, R6, R17, PT ;  /* 0x0000001106117248 */ /* 0x000fe40003fe0100 */
[----:B------:R-:W-:-:S03]  /*0500*/  R2UR UR5, R13 ;  /* 0x000000000d0572ca */ /* 0x000fc600000e0000 */
[----:B------:R-:W-:-:S05]  /*0510*/  IMAD R17, R3, R24, R17 ;  /* 0x0000001803117224 */ /* 0x000fca00078e0211 */
[----:B-1----:R-:W-:-:S04]  /*0520*/  IADD3 R16, P0, PT, R17, R14, RZ ;  /* 0x0000000e11107210 */ /* 0x002fc80007f1e0ff */
[----:B------:R-:W-:-:S05]  /*0530*/  LEA.HI.X.SX32 R17, R17, R15, 0x1, P0 ;  /* 0x0000000f11117211 */ /* 0x000fca00000f0eff */
[----:B------:R-:W2:Y:S01]  /*0540*/  LDG.E.U8 R16, desc[UR4][R16.64] ;  /* 0x0000000410107981 */ /* 0x000ea2000c1e1100 */
[----:B------:R-:W-:Y:S02]  /*0550*/  IMAD R25, R8, 0x41, R21 ;  /* 0x0000004108197824 */ /* 0x000fe400078e0215 */
[----:B------:R-:W-:-:S05]  /*0560*/  VIADD R27, R19, 0x4 ;  /* 0x00000004131b7836 */ /* 0x000fca0000000000 */
[----:B------:R-:W-:Y:S01]  /*0570*/  ISETP.GE.AND P0, PT, R27, R9, PT ;  /* 0x000000091b00720c */ /* 0x000fe20003f06270 */
[----:B--2---:R1:W-:-:S12]  /*0580*/  STS.U8 [R25], R16 ;  /* 0x0000001019007388 */ /* 0x0043d80000000000 */
[----:B------:R-:W-:Y:S05]  /*0590*/  @P0 BRA `(.L_x_13) ;  /* 0x0000001800c00947 */ /* 0x000fea0003800000 */
[----:B------:R-:W-:Y:S01]  /*05a0*/  IMAD.IADD R17, R20, 0x1, -R27 ;  /* 0x0000000114117824 */ /* 0x000fe200078e0a1b */
[----:B------:R-:W-:Y:S04]  /*05b0*/  BSSY.RECONVERGENT B0, `(.L_x_16) ;  /* 0x000000e000007945 */ /* 0x000fe80003800200 */
[C---:B------:R-:W-:Y:S02]  /*05c0*/  ISETP.GT.AND P0, PT, R17.reuse, R2, PT ;  /* 0x000000021100720c */ /* 0x040fe40003f04270 */
[----:B------:R-:W-:-:S13]  /*05d0*/  ISETP.GE.AND P1, PT, R17, R23, PT ;  /* 0x000000171100720c */ /* 0x000fda0003f26270 */
[----:B------:R-:W-:Y:S05]  /*05e0*/  @!P0 BRA P1, `(.L_x_17) ;  /* 0x0000000000288947 */ /* 0x000fea0000800000 */
[----:B------:R-:W-:Y:S02]  /*05f0*/  I2FP.F32.S32 R17, R17 ;  /* 0x0000001100117245 */ /* 0x000fe40000201400 */
[----:B------:R-:W-:-:S03]  /*0600*/  ISETP.GE.AND P0, PT, R20, R27, PT ;  /* 0x0000001b1400720c */ /* 0x000fc60003f06270 */
[----:B-1----:R-:W-:-:S06]  /*0610*/  FADD.FTZ R16, |R17|, -RZ ;  /* 0x800000ff11107221 */ /* 0x002fcc0000010200 */
[----:B------:R-:W0:Y:S02]  /*0620*/  MUFU.LG2 R16, R16 ;  /* 0x0000001000107308 */ /* 0x000e240000000c00 */
[----:B0-----:R-:W-:-:S04]  /*0630*/  FFMA.FTZ R17, R16, 0.69314718246459960938, -R11 ;  /* 0x3f31721810117823 */ /* 0x001fc8000001080b */
[----:B------:R-:W-:-:S04]  /*0640*/  FMUL.FTZ R26, R22, R17 ;  /* 0x00000011161a7220 */ /* 0x000fc80000410000 */
[----:B------:R-:W0:Y:S02]  /*0650*/  FRND.FTZ.CEIL R17, R26 ;  /* 0x0000001a00117307 */ /* 0x000e240000219000 */
[----:B0-----:R-:W-:-:S06]  /*0660*/  FADD.FTZ R28, R4, R17 ;  /* 0x00000011041c7221 */ /* 0x001fcc0000010000 */
[----:B------:R-:W0:Y:S02]  /*0670*/  F2I.FTZ.TRUNC.NTZ R17, R28 ;  /* 0x0000001c00117305 */ /* 0x000e24000021f100 */
[----:B0-----:R-:W-:-:S07]  /*0680*/  @!P0 IMAD.MOV R17, RZ, RZ, -R17 ;  /* 0x000000ffff118224 */ /* 0x001fce00078e0a11 */
.L_x_17:
[----:B------:R-:W-:Y:S05]  /*0690*/  BSYNC.RECONVERGENT B0 ;  /* 0x0000000000007941 */ /* 0x000fea0003800200 */
.L_x_16:
[----:B------:R-:W-:Y:S02]  /*06a0*/  VIADDMNMX R17, R17, R0, RZ, !PT ;  /* 0x0000000011117246 */ /* 0x000fe400078001ff */
[----:B------:R-:W-:Y:S02]  /*06b0*/  R2UR UR4, R12 ;  /* 0x000000000c0472ca */ /* 0x000fe400000e0000 */
[----:B-1----:R-:W-:Y:S01]  /*06c0*/  VIMNMX R16, PT, PT, R6, R17, PT ;  /* 0x0000001106107248 */ /* 0x002fe20003fe0100 */
[----:B------:R-:W-:Y:S01]  /*06d0*/  VIADD R17, R24, 0x4 ;  /* 0x0000000418117836 */ /* 0x000fe20000000000 */
[----:B------:R-:W-:-:S03]  /*06e0*/  R2UR UR5, R13 ;  /* 0x000000000d0572ca */ /* 0x000fc600000e0000 */
[----:B------:R-:W-:-:S05]  /*06f0*/  IMAD R17, R3, R17, R16 ;  /* 0x0000001103117224 */ /* 0x000fca00078e0210 */
[----:B------:R-:W-:-:S04]  /*0700*/  IADD3 R16, P0, PT, R17, R14, RZ ;  /* 0x0000000e11107210 */ /* 0x000fc80007f1e0ff */
[----:B------:R-:W-:-:S05]  /*0710*/  LEA.HI.X.SX32 R17, R17, R15, 0x1, P0 ;  /* 0x0000000f11117211 */ /* 0x000fca00000f0eff */
[----:B------:R-:W2:Y:S01]  /*0720*/  LDG.E.U8 R16, desc[UR4][R16.64] ;  /* 0x0000000410107981 */ /* 0x000ea2000c1e1100 */
[----:B------:R-:W-:-:S05]  /*0730*/  VIADD R27, R19, 0x8 ;  /* 0x00000008131b7836 */ /* 0x000fca0000000000 */
[----:B------:R-:W-:Y:S01]  /*0740*/  ISETP.GE.AND P0, PT, R27, R9, PT ;  /* 0x000000091b00720c */ /* 0x000fe20003f06270 */
[----:B--2---:R2:W-:-:S12]  /*0750*/  STS.U8 [R25+0x104], R16 ;  /* 0x0001041019007388 */ /* 0x0045d80000000000 */
        /* <DEDUP_REMOVED lines=8> */
[----:B--2---:R-:W-:-:S06]  /*07e0*/  FADD.FTZ R16, |R17|, -RZ ;  /* 0x800000ff11107221 */ /* 0x004fcc0000010200 */
[----:B------:R-:W0:Y:S02]  /*07f0*/  MUFU.LG2 R16, R16 ;  /* 0x0000001000107308 */ /* 0x000e240000000c00 */
[----:B0-----:R-:W-:-:S04]  /*0800*/  FFMA.FTZ R17, R16, 0.69314718246459960938, -R11 ;  /* 0x3f31721810117823 */ /* 0x001fc8000001080b */
[----:B------:R-:W-:-:S04]  /*0810*/  FMUL.FTZ R26, R22, R17 ;  /* 0x00000011161a7220 */ /* 0x000fc80000410000 */
[----:B------:R-:W0:Y:S02]  /*0820*/  FRND.FTZ.CEIL R17, R26 ;  /* 0x0000001a00117307 */ /* 0x000e240000219000 */
[----:B0-----:R-:W-:-:S06]  /*0830*/  FADD.FTZ R28, R4, R17 ;  /* 0x00000011041c7221 */ /* 0x001fcc0000010000 */
[----:B------:R-:W0:Y:S02]  /*0840*/  F2I.FTZ.TRUNC.NTZ R17, R28 ;  /* 0x0000001c00117305 */ /* 0x000e24000021f100 */
[----:B0-----:R-:W-:-:S07]  /*0850*/  @!P0 IMAD.MOV R17, RZ, RZ, -R17 ;  /* 0x000000ffff118224 */ /* 0x001fce00078e0a11 */
.L_x_19:
[----:B------:R-:W-:Y:S05]  /*0860*/  BSYNC.RECONVERGENT B0 ;  /* 0x0000000000007941 */ /* 0x000fea0003800200 */
.L_x_18:
[----:B------:R-:W-:Y:S02]  /*0870*/  VIADDMNMX R17, R17, R0, RZ, !PT ;  /* 0x0000000011117246 */ /* 0x000fe400078001ff */
[----:B------:R-:W-:Y:S02]  /*0880*/  R2UR UR4, R12 ;  /* 0x000000000c0472ca */ /* 0x000fe400000e0000 */
[----:B--2---:R-:W-:Y:S01]  /*0890*/  VIMNMX R16, PT, PT, R6, R17, PT ;  /* 0x0000001106107248 */ /* 0x004fe20003fe0100 */
        /* <DEDUP_REMOVED lines=17> */
[----:B---3--:R-:W-:-:S06]  /*09b0*/  FADD.FTZ R16, |R17|, -RZ ;  /* 0x800000ff11107221 */ /* 0x008fcc0000010200 */
[----:B------:R-:W0:Y:S02]  /*09c0*/  MUFU.LG2 R16, R16 ;  /* 0x0000001000107308 */ /* 0x000e240000000c00 */
[----:B0-----:R-:W-:-:S04]  /*09d0*/  FFMA.FTZ R17, R16, 0.69314718246459960938, -R11 ;  /* 0x3f31721810117823 */ /* 0x001fc8000001080b */
[----:B------:R-:W-:-:S04]  /*09e0*/  FMUL.FTZ R26, R22, R17 ;  /* 0x00000011161a7220 */ /* 0x000fc80000410000 */
[----:B------:R-:W0:Y:S02]  /*09f0*/  FRND.FTZ.CEIL R17, R26 ;  /* 0x0000001a00117307 */ /* 0x000e240000219000 */
[----:B0-----:R-:W-:-:S06]  /*0a00*/  FADD.FTZ R28, R4, R17 ;  /* 0x00000011041c7221 */ /* 0x001fcc0000010000 */
[----:B------:R-:W0:Y:S02]  /*0a10*/  F2I.FTZ.TRUNC.NTZ R17, R28 ;  /* 0x0000001c00117305 */ /* 0x000e24000021f100 */
[----:B0-----:R-:W-:-:S07]  /*0a20*/  @!P0 IMAD.MOV R17, RZ, RZ, -R17 ;  /* 0x000000ffff118224 */ /* 0x001fce00078e0a11 */
.L_x_21:
[----:B------:R-:W-:Y:S05]  /*0a30*/  BSYNC.RECONVERGENT B0 ;  /* 0x0000000000007941 */ /* 0x000fea0003800200 */
.L_x_20:
[----:B------:R-:W-:Y:S02]  /*0a40*/  VIADDMNMX R17, R17, R0, RZ, !PT ;  /* 0x0000000011117246 */ /* 0x000fe400078001ff */
[----:B------:R-:W-:Y:S02]  /*0a50*/  R2UR UR4, R12 ;  /* 0x000000000c0472ca */ /* 0x000fe400000e0000 */
[----:B---3--:R-:W-:Y:S01]  /*0a60*/  VIMNMX R16, PT, PT, R6, R17, PT ;  /* 0x0000001106107248 */ /* 0x008fe20003fe0100 */
        /* <DEDUP_REMOVED lines=17> */
[----:B----4-:R-:W-:-:S06]  /*0b80*/  FADD.FTZ R16, |R17|, -RZ ;  /* 0x800000ff11107221 */ /* 0x010fcc0000010200 */
[----:B------:R-:W0:Y:S02]  /*0b90*/  MUFU.LG2 R16, R16 ;  /* 0x0000001000107308 */ /* 0x000e240000000c00 */
[----:B0-----:R-:W-:-:S04]  /*0ba0*/  FFMA.FTZ R17, R16, 0.69314718246459960938, -R11 ;  /* 0x3f31721810117823 */ /* 0x001fc8000001080b */
[----:B------:R-:W-:-:S04]  /*0bb0*/  FMUL.FTZ R26, R22, R17 ;  /* 0x00000011161a7220 */ /* 0x000fc80000410000 */
[----:B------:R-:W0:Y:S02]  /*0bc0*/  FRND.FTZ.CEIL R17, R26 ;  /* 0x0000001a00117307 */ /* 0x000e240000219000 */
[----:B0-----:R-:W-:-:S06]  /*0bd0*/  FADD.FTZ R28, R4, R17 ;  /* 0x00000011041c7221 */ /* 0x001fcc0000010000 */
[----:B------:R-:W0:Y:S02]  /*0be0*/  F2I.FTZ.TRUNC.NTZ R17, R28 ;  /* 0x0000001c00117305 */ /* 0x000e24000021f100 */
[----:B0-----:R-:W-:-:S07]  /*0bf0*/  @!P0 IMAD.MOV R17, RZ, RZ, -R17 ;  /* 0x000000ffff118224 */ /* 0x001fce00078e0a11 */
.L_x_23:
[----:B------:R-:W-:Y:S05]  /*0c00*/  BSYNC.RECONVERGENT B0 ;  /* 0x0000000000007941 */ /* 0x000fea0003800200 */
.L_x_22:
[----:B------:R-:W-:Y:S02]  /*0c10*/  VIADDMNMX R17, R17, R0, RZ, !PT ;  /* 0x0000000011117246 */ /* 0x000fe400078001ff */
[----:B------:R-:W-:Y:S02]  /*0c20*/  R2UR UR4, R12 ;  /* 0x000000000c0472ca */ /* 0x000fe400000e0000 */
[----:B----4-:R-:W-:Y:S01]  /*0c30*/  VIMNMX R16, PT, PT, R6, R17, PT ;  /* 0x0000001106107248 */ /* 0x010fe20003fe0100 */
        /* <DEDUP_REMOVED lines=17> */
[----:B0-----:R-:W-:-:S06]  /*0d50*/  FADD.FTZ R16, |R17|, -RZ ;  /* 0x800000ff11107221 */ /* 0x001fcc0000010200 */
[----:B------:R-:W0:Y:S02]  /*0d60*/  MUFU.LG2 R16, R16 ;  /* 0x0000001000107308 */ /* 0x000e240000000c00 */
[----:B0-----:R-:W-:-:S04]  /*0d70*/  FFMA.FTZ R17, R16, 0.69314718246459960938, -R11 ;  /* 0x3f31721810117823 */ /* 0x001fc8000001080b */
[----:B------:R-:W-:-:S04]  /*0d80*/  FMUL.FTZ R26, R22, R17 ;  /* 0x00000011161a7220 */ /* 0x000fc80000410000 */
[----:B------:R-:W0:Y:S02]  /*0d90*/  FRND.FTZ.CEIL R17, R26 ;  /* 0x0000001a00117307 */ /* 0x000e240000219000 */
[----:B0-----:R-:W-:-:S06]  /*0da0*/  FADD.FTZ R28, R4, R17 ;  /* 0x00000011041c7221 */ /* 0x001fcc0000010000 */
[----:B------:R-:W0:Y:S02]  /*0db0*/  F2I.FTZ.TRUNC.NTZ R17, R28 ;  /* 0x0000001c00117305 */ /* 0x000e24000021f100 */
[----:B0-----:R-:W-:-:S07]  /*0dc0*/  @!P0 IMAD.MOV R17, RZ, RZ, -R17 ;  /* 0x000000ffff118224 */ /* 0x001fce00078e0a11 */
.L_x_25:
[----:B------:R-:W-:Y:S05]  /*0dd0*/  BSYNC.RECONVERGENT B0 ;  /* 0x0000000000007941 */ /* 0x000fea0003800200 */
.L_x_24:
[----:B------:R-:W-:Y:S02]  /*0de0*/  VIADDMNMX R17, R17, R0, RZ, !PT ;  /* 0x0000000011117246 */ /* 0x000fe400078001ff */
[----:B------:R-:W-:Y:S02]  /*0df0*/  R2UR UR4, R12 ;  /* 0x000000000c0472ca */ /* 0x000fe400000e0000 */
[----:B0-----:R-:W-:Y:S01]  /*0e00*/  VIMNMX R16, PT, PT, R6, R17, PT ;  /* 0x0000001106107248 */ /* 0x001fe20003fe0100 */
        /* <DEDUP_REMOVED lines=25> */
.L_x_27:
[----:B------:R-:W-:Y:S05]  /*0fa0*/  BSYNC.RECONVERGENT B0 ;  /* 0x0000000000007941 */ /* 0x000fea0003800200 */
.L_x_26:
        /* <DEDUP_REMOVED lines=28> */
.L_x_29:
[----:B------:R-:W-:Y:S05]  /*1170*/  BSYNC.RECONVERGENT B0 ;  /* 0x0000000000007941 */ /* 0x000fea0003800200 */
.L_x_28:
        /* <DEDUP_REMOVED lines=28> */
.L_x_31:
[----:B------:R-:W-:Y:S05]  /*1340*/  BSYNC.RECONVERGENT B0 ;  /* 0x0000000000007941 */ /* 0x000fea0003800200 */
.L_x_30:
        /* <DEDUP_REMOVED lines=28> */
.L_x_33:
[----:B------:R-:W-:Y:S05]  /*1510*/  BSYNC.RECONVERGENT B0 ;  /* 0x0000000000007941 */ /* 0x000fea0003800200 */
.L_x_32:
        /* <DEDUP_REMOVED lines=28> */
.L_x_35:
[----:B------:R-:W-:Y:S05]  /*16e0*/  BSYNC.RECONVERGENT B0 ;  /* 0x0000000000007941 */ /* 0x000fea0003800200 */
.L_x_34:
        /* <DEDUP_REMOVED lines=28> */
.L_x_37:
[----:B------:R-:W-:Y:S05]  /*18b0*/  BSYNC.RECONVERGENT B0 ;  /* 0x0000000000007941 */ /* 0x000fea0003800200 */
.L_x_36:
        /* <DEDUP_REMOVED lines=28> */
.L_x_39:
[----:B------:R-:W-:Y:S05]  /*1a80*/  BSYNC.RECONVERGENT B0 ;  /* 0x0000000000007941 */ /* 0x000fea0003800200 */
.L_x_38:
        /* <DEDUP_REMOVED lines=28> */
.L_x_41:
[----:B------:R-:W-:Y:S05]  /*1c50*/  BSYNC.RECONVERGENT B0 ;  /* 0x0000000000007941 */ /* 0x000fea0003800200 */
.L_x_40:
        /* <DEDUP_REMOVED lines=28> */
.L_x_43:
[----:B------:R-:W-:Y:S05]  /*1e20*/  BSYNC.RECONVERGENT B0 ;  /* 0x0000000000007941 */ /* 0x000fea0003800200 */
.L_x_42:
        /* <DEDUP_REMOVED lines=15> */
[C---:B------:R-:W-:Y:S02]  /*1f20*/  ISETP.GE.AND P1, PT, R17.reuse, R23, PT ;  /* 0x000000171100720c */ /* 0x040fe40003f26270 */
[----:B------:R-:W-:-:S13]  /*1f30*/  ISETP.GT.AND P0, PT, R17, R2, PT ;  /* 0x000000021100720c */ /* 0x000fda0003f04270 */
[----:B------:R-:W-:Y:S05]  /*1f40*/  @!P0 BRA P1, `(.L_x_45) ;  /* 0x0000000000288947 */ /* 0x000fea0000800000 */
[----:B------:R-:W-:Y:S02]  /*1f50*/  I2FP.F32.S32 R17, R17 ;  /* 0x0000001100117245 */ /* 0x000fe40000201400 */
[----:B------:R-:W-:-:S03]  /*1f60*/  ISETP.GE.AND P0, PT, R20, R19, PT ;  /* 0x000000131400720c */ /* 0x000fc60003f06270 */
[----:B0-----:R-:W-:-:S06]  /*1f70*/  FADD.FTZ R16, |R17|, -RZ ;  /* 0x800000ff11107221 */ /* 0x001fcc0000010200 */
[----:B------:R-:W0:Y:S02]  /*1f80*/  MUFU.LG2 R16, R16 ;  /* 0x0000001000107308 */ /* 0x000e240000000c00 */
[----:B0-----:R-:W-:-:S04]  /*1f90*/  FFMA.FTZ R17, R16, 0.69314718246459960938, -R11 ;  /* 0x3f31721810117823 */ /* 0x001fc8000001080b */
[----:B------:R-:W-:-:S06]  /*1fa0*/  FMUL.FTZ R23, R22, R17 ;  /* 0x0000001116177220 */ /* 0x000fcc0000410000 */
[----:B------:R-:W0:Y:S02]  /*1fb0*/  FRND.FTZ.CEIL R23, R23 ;  /* 0x0000001700177307 */ /* 0x000e240000219000 */
[----:B0-----:R-:W-:-:S06]  /*1fc0*/  FADD.FTZ R26, R4, R23 ;  /* 0x00000017041a7221 */ /* 0x001fcc0000010000 */
[----:B------:R-:W0:Y:S02]  /*1fd0*/  F2I.FTZ.TRUNC.NTZ R17, R26 ;  /* 0x0000001a00117305 */ /* 0x000e24000021f100 */
[----:B0-----:R-:W-:-:S07]  /*1fe0*/  @!P0 IMAD.MOV R17, RZ, RZ, -R17 ;  /* 0x000000ffff118224 */ /* 0x001fce00078e0a11 */
.L_x_45:
[----:B------:R-:W-:Y:S05]  /*1ff0*/  BSYNC.RECONVERGENT B0 ;  /* 0x0000000000007941 */ /* 0x000fea0003800200 */
.L_x_44:
[----:B------:R-:W-:Y:S01]  /*2000*/  VIADDMNMX R17, R17, R0, RZ, !PT ;  /* 0x0000000011117246 */ /* 0x000fe200078001ff */
[----:B------:R-:W-:Y:S01]  /*2010*/  VIADD R24, R24, 0x3c ;  /* 0x0000003c18187836 */ /* 0x000fe20000000000 */
[----:B------:R-:W-:Y:S02]  /*2020*/  R2UR UR4, R12 ;  /* 0x000000000c0472ca */ /* 0x000fe400000e0000 */
[----:B0-----:R-:W-:Y:S02]  /*2030*/  VIMNMX R16, PT, PT, R6, R17, PT ;  /* 0x0000001106107248 */ /* 0x001fe40003fe0100 */
[----:B------:R-:W-:-:S03]  /*2040*/  R2UR UR5, R13 ;  /* 0x000000000d0572ca */ /* 0x000fc600000e0000 */
[----:B------:R-:W-:-:S05]  /*2050*/  IMAD R16, R3, R24, R16 ;  /* 0x0000001803107224 */ /* 0x000fca00078e0210 */
[----:B------:R-:W-:-:S04]  /*2060*/  IADD3 R14, P0, PT, R16, R14, RZ ;  /* 0x0000000e100e7210 */ /* 0x000fc80007f1e0ff */
[----:B------:R-:W-:-:S05]  /*2070*/  LEA.HI.X.SX32 R15, R16, R15, 0x1, P0 ;  /* 0x0000000f100f7211 */ /* 0x000fca00000f0eff */
[----:B------:R-:W2:Y:S04]  /*2080*/  LDG.E.U8 R14, desc[UR4][R14.64] ;  /* 0x000000040e0e7981 */ /* 0x000ea8000c1e1100 */
[----:B--2---:R0:W-:Y:S02]  /*2090*/  STS.U8 [R25+0xf3c], R14 ;  /* 0x000f3c0e19007388 */ /* 0x0041e40000000000 */
.L_x_13:
[----:B------:R-:W-:Y:S05]  /*20a0*/  WARPSYNC.ALL ;  /* 0x0000000000007948 */ /* 0x000fea0003800000 */
[----:B------:R-:W-:Y:S01]  /*20b0*/  BAR.SYNC.DEFER_BLOCKING 0x0 ;  /* 0x0000000000007b1d */ /* 0x000fe20000010000 */
[----:B------:R-:W-:Y:S02]  /*20c0*/  IMAD R7, R7, 0x40, R8 ;  /* 0x0000004007077824 */ /* 0x000fe400078e0208 */
[----:B------:R-:W-:-:S05]  /*20d0*/  IMAD R20, R5, 0x40, R10 ;  /* 0x0000004005147824 */ /* 0x000fca00078e020a */
[----:B0-----:R-:W-:-:S04]  /*20e0*/  VIMNMX R14, PT, PT, R7, R20, !PT ;  /* 0x00000014070e7248 */ /* 0x001fc80007fe0100 */
[----:B------:R-:W-:-:S13]  /*20f0*/  ISETP.GE.AND P0, PT, R14, R9, PT ;  /* 0x000000090e00720c */ /* 0x000fda0003f06270 */
[----:B------:R-:W-:Y:S05]  /*2100*/  @P0 EXIT ;  /* 0x000000000000094d */ /* 0x000fea0003800000 */
        /* <DEDUP_REMOVED lines=9> */
[----:B------:R-:W0:Y:S02]  /*21a0*/  MUFU.LG2 R14, R14 ;  /* 0x0000000e000e7308 */ /* 0x000e240000000c00 */
[----:B0-----:R-:W-:-:S04]  /*21b0*/  FFMA.FTZ R15, R14, 0.69314718246459960938, -R11 ;  /* 0x3f3172180e0f7823 */ /* 0x001fc8000001080b */
[----:B-1234-:R-:W-:-:S04]  /*21c0*/  FMUL.FTZ R16, R22, R15 ;  /* 0x0000000f16107220 */ /* 0x01efc80000410000 */
[----:B------:R-:W0:Y:S02]  /*21d0*/  FRND.FTZ.CEIL R15, R16 ;  /* 0x00000010000f7307 */ /* 0x000e240000219000 */
[----:B0-----:R-:W-:-:S06]  /*21e0*/  FADD.FTZ R17, R4, R15 ;  /* 0x0000000f04117221 */ /* 0x001fcc0000010000 */
[----:B------:R-:W0:Y:S02]  /*21f0*/  F2I.FTZ.TRUNC.NTZ R15, R17 ;  /* 0x00000011000f7305 */ /* 0x000e24000021f100 */
[----:B0-----:R-:W-:-:S07]  /*2200*/  @!P0 IMAD.MOV R15, RZ, RZ, -R15 ;  /* 0x000000ffff0f8224 */ /* 0x001fce00078e0a0f */
.L_x_47:
[----:B------:R-:W-:Y:S05]  /*2210*/  BSYNC.RECONVERGENT B0 ;  /* 0x0000000000007941 */ /* 0x000fea0003800200 */
.L_x_46:
[----:B------:R-:W0:Y:S01]  /*2220*/  LDCU.128 UR4, c[0x0][0x380] ;  /* 0x00007000ff0477ac */ /* 0x000e220008000c00 */
[----:B------:R-:W-:Y:S01]  /*2230*/  VIADDMNMX R15, R15, R0, RZ, !PT ;  /* 0x000000000f0f7246 */ /* 0x000fe200078001ff */
[----:B------:R-:W-:Y:S01]  /*2240*/  IMAD R18, R18, R9, R7 ;  /* 0x0000000912127224 */ /* 0x000fe200078e0207 */
[----:B------:R-:W-:Y:S01]  /*2250*/  R2UR UR12, R12 ;  /* 0x000000000c0c72ca */ /* 0x000fe200000e0000 */
[----:B------:R-:W1:Y:S01]  /*2260*/  LDCU.64 UR8, c[0x0][0x390] ;  /* 0x00007200ff0877ac */ /* 0x000e620008000a00 */
[----:B------:R-:W-:Y:S01]  /*2270*/  VIMNMX R15, PT, PT, R6, R15, PT ;  /* 0x0000000f060f7248 */ /* 0x000fe20003fe0100 */
[----:B------:R-:W-:Y:S01]  /*2280*/  IMAD R24, R18, R9, R20 ;  /* 0x0000000912187224 */ /* 0x000fe200078e0214 */
[----:B------:R-:W-:Y:S02]  /*2290*/  R2UR UR13, R13 ;  /* 0x000000000d0d72ca */ /* 0x000fe400000e0000 */
[----:B------:R-:W-:Y:S01]  /*22a0*/  R2UR UR10, R12 ;  /* 0x000000000c0a72ca */ /* 0x000fe200000e0000 */
[----:B------:R-:W-:Y:S01]  /*22b0*/  IMAD R17, R3, R18, R15 ;  /* 0x0000001203117224 */ /* 0x000fe200078e020f */
[----:B------:R-:W-:-:S02]  /*22c0*/  R2UR UR11, R13 ;  /* 0x000000000d0b72ca */ /* 0x000fc400000e0000 */
[----:B------:R-:W-:Y:S02]  /*22d0*/  SHF.R.S32.HI R23, RZ, 0x1f, R24 ;  /* 0x0000001fff177819 */ /* 0x000fe40000011418 */
[----:B0-----:R-:W-:Y:S02]  /*22e0*/  IADD3 R14, P1, PT, R24, UR6, RZ ;  /* 0x00000006180e7c10 */ /* 0x001fe4000ff3e0ff */
[----:B-1234-:R-:W-:Y:S02]  /*22f0*/  IADD3 R16, P0, PT, R17, UR8, RZ ;  /* 0x0000000811107c10 */ /* 0x01efe4000ff1e0ff */
[----:B------:R-:W-:Y:S02]  /*2300*/  IADD3.X R15, PT, PT, R23, UR7, RZ, P1, !PT ;  /* 0x00000007170f7c10 */ /* 0x000fe40008ffe4ff */
[----:B------:R-:W-:-:S04]  /*2310*/  LEA.HI.X.SX32 R17, R17, UR9, 0x1, P0 ;  /* 0x0000000911117c11 */ /* 0x000fc800080f0eff */
[----:B------:R-:W2:Y:S04]  /*2320*/  LDG.E.U8 R15, desc[UR12][R14.64] ;  /* 0x0000000c0e0f7981 */ /* 0x000ea8000c1e1100 */
[----:B------:R-:W2:Y:S01]  /*2330*/  LDG.E.U8 R16, desc[UR10][R16.64] ;  /* 0x0000000a10107981 */ /* 0x000ea2000c1e1100 */
[----:B------:R-:W-:Y:S01]  /*2340*/  IMAD R8, R10, 0x40, R8 ;  /* 0x000000400a087824 */ /* 0x000fe200078e0208 */
[----:B------:R-:W-:Y:S01]  /*2350*/  IADD3 R24, P1, PT, R24, UR4, RZ ;  /* 0x0000000418187c10 */ /* 0x000fe2000ff3e0ff */
[----:B------:R-:W-:Y:S02]  /*2360*/  VIADD R19, R7, 0x4 ;  /* 0x0000000407137836 */ /* 0x000fe40000000000 */
[----:B------:R-:W-:Y:S01]  /*2370*/  IMAD.IADD R21, R21, 0x1, R8 ;  /* 0x0000000115157824 */ /* 0x000fe200078e0208 */
[----:B------:R-:W-:-:S02]  /*2380*/  IADD3.X R25, PT, PT, R23, UR5, RZ, P1, !PT ;  /* 0x0000000517197c10 */ /* 0x000fc40008ffe4ff */
[----:B------:R-:W-:Y:S02]  /*2390*/  ISETP.GE.U32.AND P0, PT, R19, R9, PT ;  /* 0x000000091300720c */ /* 0x000fe40003f06070 */
[----:B------:R-:W2:Y:S02]  /*23a0*/  LDS.U8 R8, [R21] ;  /* 0x0000000015087984 */ /* 0x000ea40000000000 */
[----:B--2---:R-:W-:-:S05]  /*23b0*/  IADD3 R23, PT, PT, R8, R15, R16 ;  /* 0x0000000f08177210 */ /* 0x004fca0007ffe010 */
[----:B------:R0:W-:Y:S04]  /*23c0*/  STG.E.U8 desc[UR10][R24.64], R23 ;  /* 0x0000001718007986 */ /* 0x0001e8000c10110a */
[----:B------:R-:W-:Y:S05]  /*23d0*/  @P0 EXIT ;  /* 0x000000000000094d */ /* 0x000fea0003800000 */
[----:B------:R-:W-:Y:S01]  /*23e0*/  IMAD.IADD R15, R19, 0x1, -R20 ;  /* 0x00000001130f7824 */ /* 0x000fe200078e0a14 */
[----:B------:R-:W-:Y:S01]  /*23f0*/  BSSY.RECONVERGENT B0, `(.L_x_48) ;  /* 0x000000f000007945 */ /* 0x000fe20003800200 */
[----:B------:R-:W-:-:S03]  /*2400*/  VIADD R16, R18, 0x4 ;  /* 0x0000000412107836 */ /* 0x000fc60000000000 */
[C---:B------:R-:W-:Y:S02]  /*2410*/  ISETP.GT.AND P0, PT, R15.reuse, R2, PT ;  /* 0x000000020f00720c */ /* 0x040fe40003f04270 */
[----:B------:R-:W-:-:S13]  /*2420*/  ISETP.GE.AND P1, PT, R15, R5, PT ;  /* 0x000000050f00720c */ /* 0x000fda0003f26270 */
[----:B------:R-:W-:Y:S05]  /*2430*/  @!P0 BRA P1, `(.L_x_49) ;  /* 0x0000000000288947 */ /* 0x000fea0000800000 */
[----:B------:R-:W-:Y:S02]  /*2440*/  I2FP.F32.S32 R15, R15 ;  /* 0x0000000f000f7245 */ /* 0x000fe40000201400 */
[----:B------:R-:W-:-:S03]  /*2450*/  ISETP.GE.AND P0, PT, R19, R20, PT ;  /* 0x000000141300720c */ /* 0x000fc60003f06270 */
[----:B------:R-:W-:-:S06]  /*2460*/  FADD.FTZ R8, |R15|, -RZ ;  /* 0x800000ff0f087221 */ /* 0x000fcc0000010200 */
[----:B------:R-:W1:Y:S02]  /*2470*/  MUFU.LG2 R8, R8 ;  /* 0x0000000800087308 */ /* 0x000e640000000c00 */
[----:B-1----:R-:W-:-:S04]  /*2480*/  FFMA.FTZ R15, R8, 0.69314718246459960938, -R11 ;  /* 0x3f317218080f7823 */ /* 0x002fc8000001080b */
[----:B------:R-:W-:-:S04]  /*2490*/  FMUL.FTZ R10, R22, R15 ;  /* 0x0000000f160a7220 */ /* 0x000fc80000410000 */
[----:B------:R-:W1:Y:S02]  /*24a0*/  FRND.FTZ.CEIL R15, R10 ;  /* 0x0000000a000f7307 */ /* 0x000e640000219000 */
[----:B-1----:R-:W-:-:S06]  /*24b0*/  FADD.FTZ R14, R4, R15 ;  /* 0x0000000f040e7221 */ /* 0x002fcc0000010000 */
[----:B------:R-:W1:Y:S02]  /*24c0*/  F2I.FTZ.TRUNC.NTZ R15, R14 ;  /* 0x0000000e000f7305 */ /* 0x000e64000021f100 */
[----:B-1----:R-:W-:-:S07]  /*24d0*/  @!P0 IMAD.MOV R15, RZ, RZ, -R15 ;  /* 0x000000ffff0f8224 */ /* 0x002fce00078e0a0f */
.L_x_49:
[----:B------:R-:W-:Y:S05]  /*24e0*/  BSYNC.RECONVERGENT B0 ;  /* 0x0000000000007941 */ /* 0x000fea0003800200 */
.L_x_48:
[----:B------:R-:W-:Y:S01]  /*24f0*/  VIADDMNMX R15, R15, R0, RZ, !PT ;  /* 0x000000000f0f7246 */ /* 0x000fe200078001ff */
[----:B0-----:R-:W-:Y:S01]  /*2500*/  IMAD R24, R16, R9, R20 ;  /* 0x0000000910187224 */ /* 0x001fe200078e0214 */
[----:B------:R-:W-:Y:S02]  /*2510*/  R2UR UR12, R12 ;  /* 0x000000000c0c72ca */ /* 0x000fe400000e0000 */
[----:B------:R-:W-:Y:S02]  /*2520*/  VIMNMX R8, PT, PT, R6, R15, PT ;  /* 0x0000000f06087248 */ /* 0x000fe40003fe0100 */
[----:B------:R-:W-:Y:S02]  /*2530*/  R2UR UR13, R13 ;  /* 0x000000000d0d72ca */ /* 0x000fe400000e0000 */
[----:B------:R-:W-:Y:S01]  /*2540*/  R2UR UR10, R12 ;  /* 0x000000000c0a72ca */ /* 0x000fe200000e0000 */
[----:B------:R-:W-:Y:S01]  /*2550*/  IMAD R8, R3, R16, R8 ;  /* 0x0000001003087224 */ /* 0x000fe200078e0208 */
[----:B------:R-:W-:-:S02]  /*2560*/  R2UR UR11, R13 ;  /* 0x000000000d0b72ca */ /* 0x000fc400000e0000 */
[----:B------:R-:W-:Y:S02]  /*2570*/  SHF.R.S32.HI R10, RZ, 0x1f, R24 ;  /* 0x0000001fff0a7819 */ /* 0x000fe40000011418 */
[----:B------:R-:W-:Y:S02]  /*2580*/  IADD3 R14, P1, PT, R24, UR6, RZ ;  /* 0x00000006180e7c10 */ /* 0x000fe4000ff3e0ff */
[----:B------:R-:W-:Y:S02]  /*2590*/  IADD3 R16, P0, PT, R8, UR8, RZ ;  /* 0x0000000808107c10 */ /* 0x000fe4000ff1e0ff */
[----:B------:R-:W-:Y:S02]  /*25a0*/  IADD3.X R15, PT, PT, R10, UR7, RZ, P1, !PT ;  /* 0x000000070a0f7c10 */ /* 0x000fe40008ffe4ff */
[----:B------:R-:W-:Y:S02]  /*25b0*/  LEA.HI.X.SX32 R17, R8, UR9, 0x1, P0 ;  /* 0x0000000908117c11 */ /* 0x000fe400080f0eff */
[----:B------:R-:W0:Y:S04]  /*25c0*/  LDS.U8 R8, [R21+0x4] ;  /* 0x0000040015087984 */ /* 0x000e280000000000 */
[----:B------:R-:W0:Y:S04]  /*25d0*/  LDG.E.U8 R15, desc[UR12][R14.64] ;  /* 0x0000000c0e0f7981 */ /* 0x000e28000c1e1100 */
[----:B------:R-:W0:Y:S01]  /*25e0*/  LDG.E.U8 R16, desc[UR10][R16.64] ;  /* 0x0000000a10107981 */ /* 0x000e22000c1e1100 */
[----:B------:R-:W-:Y:S01]  /*25f0*/  IADD3 R24, P0, PT, R24, UR4, RZ ;  /* 0x0000000418187c10 */ /* 0x000fe2000ff1e0ff */
[----:B------:R-:W-:-:S03]  /*2600*/  VIADD R19, R7, 0x8 ;  /* 0x0000000807137836 */ /* 0x000fc60000000000 */
[----:B------:R-:W-:Y:S02]  /*2610*/  IADD3.X R25, PT, PT, R10, UR5, RZ, P0, !PT ;  /* 0x000000050a197c10 */ /* 0x000fe400087fe4ff */
[----:B------:R-:W-:Y:S02]  /*2620*/  ISETP.GE.U32.AND P0, PT, R19, R9, PT ;  /* 0x000000091300720c */ /* 0x000fe40003f06070 */
[----:B0-----:R-:W-:-:S05]  /*2630*/  IADD3 R23, PT, PT, R8, R15, R16 ;  /* 0x0000000f08177210 */ /* 0x001fca0007ffe010 */
[----:B------:R0:W-:Y:S06]  /*2640*/  STG.E.U8 desc[UR10][R24.64], R23 ;  /* 0x0000001718007986 */ /* 0x0001ec000c10110a */
        /* <DEDUP_REMOVED lines=17> */
.L_x_51:
[----:B------:R-:W-:Y:S05]  /*2760*/  BSYNC.RECONVERGENT B0 ;  /* 0x0000000000007941 */ /* 0x000fea0003800200 */
.L_x_50:
        /* <DEDUP_REMOVED lines=39> */
.L_x_53:
[----:B------:R-:W-:Y:S05]  /*29e0*/  BSYNC.RECONVERGENT B0 ;  /* 0x0000000000007941 */ /* 0x000fea0003800200 */
.L_x_52:
        /* <DEDUP_REMOVED lines=39> */
.L_x_55:
[----:B------:R-:W-:Y:S05]  /*2c60*/  BSYNC.RECONVERGENT B0 ;  /* 0x0000000000007941 */ /* 0x000fea0003800200 */
.L_x_54:
        /* <DEDUP_REMOVED lines=39> */
.L_x_57:
[----:B------:R-:W-:Y:S05]  /*2ee0*/  BSYNC.RECONVERGENT B0 ;  /* 0x0000000000007941 */ /* 0x000fea0003800200 */
.L_x_56:
        /* <DEDUP_REMOVED lines=39> */
.L_x_59:
[----:B------:R-:W-:Y:S05]  /*3160*/  BSYNC.RECONVERGENT B0 ;  /* 0x0000000000007941 */ /* 0x000fea0003800200 */
.L_x_58:
        /* <DEDUP_REMOVED lines=39> */
.L_x_61:
[----:B------:R-:W-:Y:S05]  /*33e0*/  BSYNC.RECONVERGENT B0 ;  /* 0x0000000000007941 */ /* 0x000fea0003800200 */
.L_x_60:
        /* <DEDUP_REMOVED lines=39> */
.L_x_63:
[----:B------:R-:W-:Y:S05]  /*3660*/  BSYNC.RECONVERGENT B0 ;  /* 0x0000000000007941 */ /* 0x000fea0003800200 */
.L_x_62:
        /* <DEDUP_REMOVED lines=39> */
.L_x_65:
[----:B------:R-:W-:Y:S05]  /*38e0*/  BSYNC.RECONVERGENT B0 ;  /* 0x0000000000007941 */ /* 0x000fea0003800200 */
.L_x_64:
        /* <DEDUP_REMOVED lines=39> */
.L_x_67:
[----:B------:R-:W-:Y:S05]  /*3b60*/  BSYNC.RECONVERGENT B0 ;  /* 0x0000000000007941 */ /* 0x000fea0003800200 */
.L_x_66:
        /* <DEDUP_REMOVED lines=39> */
.L_x_69:
[----:B------:R-:W-:Y:S05]  /*3de0*/  BSYNC.RECONVERGENT B0 ;  /* 0x0000000000007941 */ /* 0x000fea0003800200 */
.L_x_68:
        /* <DEDUP_REMOVED lines=39> */
.L_x_71:
[----:B------:R-:W-:Y:S05]  /*4060*/  BSYNC.RECONVERGENT B0 ;  /* 0x0000000000007941 */ /* 0x000fea0003800200 */
.L_x_70:
        /* <DEDUP_REMOVED lines=39> */
.L_x_73:
[----:B------:R-:W-:Y:S05]  /*42e0*/  BSYNC.RECONVERGENT B0 ;  /* 0x0000000000007941 */ /* 0x000fea0003800200 */
.L_x_72:
        /* <DEDUP_REMOVED lines=39> */
.L_x_75:
[----:B------:R-:W-:Y:S05]  /*4560*/  BSYNC.RECONVERGENT B0 ;  /* 0x0000000000007941 */ /* 0x000fea0003800200 */
.L_x_74:
        /* <DEDUP_REMOVED lines=34> */
[----:B------:R-:W-:-:S06]  /*4790*/  FMUL.FTZ R11, R22, R11 ;  /* 0x0000000b160b7220 */ /* 0x000fcc0000410000 */
[----:B------:R-:W1:Y:S02]  /*47a0*/  FRND.FTZ.CEIL R11, R11 ;  /* 0x0000000b000b7307 */ /* 0x000e640000219000 */
[----:B-1----:R-:W-:-:S06]  /*47b0*/  FADD.FTZ R4, R4, R11 ;  /* 0x0000000b04047221 */ /* 0x002fcc0000010000 */
[----:B------:R-:W1:Y:S02]  /*47c0*/  F2I.FTZ.TRUNC.NTZ R15, R4 ;  /* 0x00000004000f7305 */ /* 0x000e64000021f100 */
[----:B-1----:R-:W-:-:S07]  /*47d0*/  @!P0 IMAD.MOV R15, RZ, RZ, -R15 ;  /* 0x000000ffff0f8224 */ /* 0x002fce00078e0a0f */
.L_x_77:
[----:B------:R-:W-:Y:S05]  /*47e0*/  BSYNC.RECONVERGENT B0 ;  /* 0x0000000000007941 */ /* 0x000fea0003800200 */
.L_x_76:
[----:B------:R-:W-:Y:S01]  /*47f0*/  VIADDMNMX R15, R15, R0, RZ, !PT ;  /* 0x000000000f0f7246 */ /* 0x000fe200078001ff */
[----:B------:R-:W-:Y:S01]  /*4800*/  IMAD R7, R18, R9, R20 ;  /* 0x0000000912077224 */ /* 0x000fe200078e0214 */
[----:B------:R-:W-:Y:S01]  /*4810*/  R2UR UR12, R12 ;  /* 0x000000000c0c72ca */ /* 0x000fe200000e0000 */
[----:B------:R-:W1:Y:S01]  /*4820*/  LDS.U8 R21, [R21+0x3c] ;  /* 0x00003c0015157984 */ /* 0x000e620000000000 */
        /* <DEDUP_REMOVED lines=9> */
[----:B------:R-:W-:-:S04]  /*48c0*/  LEA.HI.X.SX32 R3, R6, UR9, 0x1, P0 ;  /* 0x0000000906037c11 */ /* 0x000fc800080f0eff */
[----:B------:R-:W1:Y:S04]  /*48d0*/  LDG.E.U8 R5, desc[UR12][R4.64] ;  /* 0x0000000c04057981 */ /* 0x000e68000c1e1100 */
[----:B------:R-:W1:Y:S01]  /*48e0*/  LDG.E.U8 R2, desc[UR10][R2.64] ;  /* 0x0000000a02027981 */ /* 0x000e62000c1e1100 */
[----:B------:R-:W-:-:S04]  /*48f0*/  IADD3 R6, P0, PT, R7, UR4, RZ ;  /* 0x0000000407067c10 */ /* 0x000fc8000ff1e0ff */
[----:B------:R-:W-:Y:S02]  /*4900*/  IADD3.X R7, PT, PT, R0, UR5, RZ, P0, !PT ;  /* 0x0000000500077c10 */ /* 0x000fe400087fe4ff */
[----:B-1----:R-:W-:-:S05]  /*4910*/  IADD3 R9, PT, PT, R21, R5, R2 ;  /* 0x0000000515097210 */ /* 0x002fca0007ffe002 */
[----:B------:R-:W-:Y:S01]  /*4920*/  STG.E.U8 desc[UR10][R6.64], R9 ;  /* 0x0000000906007986 */ /* 0x000fe2000c10110a */
[----:B------:R-:W-:Y:S05]  /*4930*/  EXIT ;  /* 0x000000000000794d */ /* 0x000fea0003800000 */
        .weak           $__internal_0_$__cuda_sm20_rem_u16
        .type           $__internal_0_$__cuda_sm20_rem_u16,@function
        .size           $__internal_0_$__cuda_sm20_rem_u16,(.L_x_270 - $__internal_0_$__cuda_sm20_rem_u16)
$__internal_0_$__cuda_sm20_rem_u16:
[----:B------:R-:W0:Y:S01]  /*4940*/  I2F.U16 R2, UR4 ;  /* 0x0000000400027d06 */ /* 0x000e220008101000 */
[----:B------:R-:W-:Y:S01]  /*4950*/  IMAD.MOV.U32 R3, RZ, RZ, 0x4b800000 ;  /* 0x4b800000ff037424 */ /* 0x000fe200078e00ff */
[C---:B0-----:R-:W-:Y:S02]  /*4960*/  FSETP.GEU.AND P1, PT, |R2|.reuse, 1.175494350822287508e-38, PT ;  /* 0x008000000200780b */ /* 0x041fe40003f2e200 */
[----:B------:R-:W-:Y:S02]  /*4970*/  FSETP.GT.AND P0, PT, |R2|, 8.50705917302346158658e+37, PT ;  /* 0x7e8000000200780b */ /* 0x000fe40003f04200 */
[----:B------:R-:W-:-:S04]  /*4980*/  FSEL R3, R3, 1, !P1 ;  /* 0x3f80000003037808 */ /* 0x000fc80004800000 */
[----:B------:R-:W-:Y:S02]  /*4990*/  FSEL R3, R3, 0.25, !P0 ;  /* 0x3e80000003037808 */ /* 0x000fe40004000000 */
[----:B------:R-:W-:-:S03]  /*49a0*/  ISETP.NE.U32.AND P0, PT, RZ, UR4, PT ;  /* 0x00000004ff007c0c */ /* 0x000fc6000bf05070 */
[----:B------:R-:W-:Y:S02]  /*49b0*/  FMUL R4, R2, R3 ;  /* 0x0000000302047220 */ /* 0x000fe40000400000 */
[----:B------:R-:W-:Y:S08]  /*49c0*/  I2F.U16.RZ R2, R0 ;  /* 0x0000000000027306 */ /* 0x000ff0000010d000 */
[----:B------:R-:W0:Y:S02]  /*49d0*/  MUFU.RCP R4, R4 ;  /* 0x0000000400047308 */ /* 0x000e240000001000 */
[----:B0-----:R-:W-:-:S04]  /*49e0*/  FMUL R3, R3, R4 ;  /* 0x0000000403037220 */ /* 0x001fc80000400000 */
[----:B------:R-:W-:-:S04]  /*49f0*/  VIADD R3, R3, 0x2 ;  /* 0x0000000203037836 */ /* 0x000fc80000000000 */
[----:B------:R-:W-:-:S06]  /*4a00*/  FMUL.RZ R5, R2, R3 ;  /* 0x0000000302057220 */ /* 0x000fcc000040c000 */
[----:B------:R-:W0:Y:S02]  /*4a10*/  F2I.U32.TRUNC.NTZ R5, R5 ;  /* 0x0000000500057305 */ /* 0x000e24000020f000 */
[----:B0-----:R-:W-:-:S05]  /*4a20*/  LOP3.LUT R2, R5, 0xffff, RZ, 0xc0, !PT ;  /* 0x0000ffff05027812 */ /* 0x001fca00078ec0ff */
[----:B------:R-:W-:Y:S02]  /*4a30*/  IMAD.MOV R3, RZ, RZ, -R2 ;  /* 0x000000ffff037224 */ /* 0x000fe400078e0a02 */
[----:B------:R-:W-:Y:S02]  /*4a40*/  IMAD.MOV.U32 R2, RZ, RZ, R7 ;  /* 0x000000ffff027224 */ /* 0x000fe400078e0007 */
[----:B------:R-:W-:Y:S02]  /*4a50*/  IMAD R6, R3, UR4, R0 ;  /* 0x0000000403067c24 */ /* 0x000fe4000f8e0200 */
[----:B------:R-:W-:Y:S02]  /*4a60*/  IMAD.MOV.U32 R3, RZ, RZ, 0x0 ;  /* 0x00000000ff037424 */ /* 0x000fe400078e00ff */
[----:B------:R-:W-:Y:S02]  /*4a70*/  @!P0 IMAD.MOV.U32 R6, RZ, RZ, -0x1 ;  /* 0xffffffffff068424 */ /* 0x000fe400078e00ff */
[----:B------:R-:W-:Y:S05]  /*4a80*/  RET.REL.NODEC R2 `(_ZN17fastertransformer29disentangled_attention_kernelIaLi64ELi4EEEvPT_S2_PKS1_S4_iii) ;  /* 0xffffffb4025c7950 */ /* 0x000fea0003c3ffff */
.L_x_78:
        /* <DEDUP_REMOVED lines=15> */
.L_x_270:


//--------------------- .text._ZN17fastertransformer29disentangled_attention_kernelIaLi32ELi8EEEvPT_S2_PKS1_S4_iii --------------------------
	.section	.text._ZN17fastertransformer29disentangled_attention_kernelIaLi32ELi8EEEvPT_S2_PKS1_S4_iii,"ax",@progbits
	.align	128
        .global         _ZN17fastertransformer29disentangled_attention_kernelIaLi32ELi8EEEvPT_S2_PKS1_S4_iii
        .type           _ZN17fastertransformer29disentangled_attention_kernelIaLi32ELi8EEEvPT_S2_PKS1_S4_iii,@function
        .size           _ZN17fastertransformer29disentangled_attention_kernelIaLi32ELi8EEEvPT_S2_PKS1_S4_iii,(.L_x_271 - _ZN17fastertransformer29disentangled_attention_kernelIaLi32ELi8EEEvPT_S2_PKS1_S4_iii)
        .other          _ZN17fastertransformer29disentangled_attention_kernelIaLi32ELi8EEEvPT_S2_PKS1_S4_iii,@"STO_CUDA_ENTRY STV_DEFAULT"
_ZN17fastertransformer29disentangled_attention_kernelIaLi32ELi8EEEvPT_S2_PKS1_S4_iii:
.text._ZN17fastertransformer29disentangled_attention_kernelIaLi32ELi8EEEvPT_S2_PKS1_S4_iii:
[----:B------:R-:W0:Y:S01]  /*0000*/  LDC R1, c[0x0][0x37c] ;  /* 0x0000df00ff017b82 */ /* 0x000e220000000800 */
[----:B------:R-:W1:Y:S07]  /*0010*/  LDCU UR4, c[0x0][0x364] ;  /* 0x00006c80ff0477ac */ /* 0x000e6e0008000800 */
[----:B------:R-:W2:Y:S01]  /*0020*/  LDC R0, c[0x0][0x360] ;  /* 0x0000d800ff007b82 */ /* 0x000ea20000000800 */
[----:B------:R-:W-:Y:S01]  /*0030*/  MOV R7, 0x70 ;  /* 0x0000007000077802 */ /* 0x000fe20000000f00 */
[----:B-1----:R-:W-:Y:S01]  /*0040*/  ULOP3.LUT UR4, UR4, 0xffff, URZ, 0xc0, !UPT ;  /* 0x0000ffff04047892 */ /* 0x002fe2000f8ec0ff */
[----:B0-2---:R-:W-:-:S11]  /*0050*/  LOP3.LUT R0, R0, 0xffff, RZ, 0xc0, !PT ;  /* 0x0000ffff00007812 */ /* 0x005fd600078ec0ff */
[----:B------:R-:W-:Y:S05]  /*0060*/  CALL.REL.NOINC `($__internal_1_$__cuda_sm20_rem_u16) ;  /* 0x0000001400447944 */ /* 0x000fea0003c00000 */
        /* <DEDUP_REMOVED lines=19> */
.L_x_79:
        /* <DEDUP_REMOVED lines=20> */
[----:B------:R1:W4:Y:S01]  /*02e0*/  MUFU.LG2 R3, R4 ;  /* 0x0000000400037308 */ /* 0x0003220000000c00 */
[----:B---3--:R-:W-:Y:S02]  /*02f0*/  IMAD R23, R20, 0x20, R16 ;  /* 0x0000002014177824 */ /* 0x008fe400078e0210 */
[----:B------:R-:W-:Y:S02]  /*0300*/  VIADD R18, R16, UR4 ;  /* 0x0000000410127c36 */ /* 0x000fe40008000000 */
[----:B0-----:R-:W-:Y:S01]  /*0310*/  FMUL.FTZ R8, R8, 0.69314718246459960938 ;  /* 0x3f31721808087820 */ /* 0x001fe20000410000 */
[----:B-1----:R-:W-:-:S04]  /*0320*/  VIMNMX R4, PT, PT, R26, R23, !PT ;  /* 0x000000171a047248 */ /* 0x002fc80007fe0100 */
[----:B--2---:R-:W-:Y:S01]  /*0330*/  ISETP.GE.AND P0, PT, R4, R9, PT ;  /* 0x000000090400720c */ /* 0x004fe20003f06270 */
[----:B----4-:R-:W-:Y:S02]  /*0340*/  FFMA.FTZ R5, R3, 0.69314718246459960938, -R8 ;  /* 0x3f31721803057823 */ /* 0x010fe40000010808 */
[----:B------:R-:W0:Y:S04]  /*0350*/  LDC.64 R2, c[0x0][0x358] ;  /* 0x0000d600ff027b82 */ /* 0x000e280000000a00 */
[----:B------:R-:W1:Y:S02]  /*0360*/  MUFU.RCP R5, R5 ;  /* 0x0000000500057308 */ /* 0x000e640000001000 */
[----:B-1----:R-:W-:-:S04]  /*0370*/  FMUL.FTZ R0, R0, R5 ;  /* 0x0000000500007220 */ /* 0x002fc80000410000 */
[----:B------:R-:W-:Y:S01]  /*0380*/  FMUL.FTZ R0, R0, 0.99999988079071044922 ;  /* 0x3f7ffffe00007820 */ /* 0x000fe20000410000 */
[----:B------:R-:W-:Y:S06]  /*0390*/  @P0 BRA `(.L_x_80) ;  /* 0x0000000400d00947 */ /* 0x000fec0003800000 */
        /* <DEDUP_REMOVED lines=17> */
.L_x_82:
[----:B------:R-:W-:Y:S05]  /*04b0*/  BSYNC.RECONVERGENT B0 ;  /* 0x0000000000007941 */ /* 0x000fea0003800200 */
.L_x_81:
        /* <DEDUP_REMOVED lines=14> */
[----:B-1----:R-:W-:Y:S01]  /*05a0*/  IMAD.IADD R6, R23, 0x1, -R28 ;  /* 0x0000000117067824 */ /* 0x002fe200078e0a1c */
[----:B------:R-:W-:Y:S04]  /*05b0*/  BSSY.RECONVERGENT B0, `(.L_x_83) ;  /* 0x000000e000007945 */ /* 0x000fe80003800200 */
        /* <DEDUP_REMOVED lines=8> */
[----:B------:R-:W-:-:S04]  /*0640*/  FMUL.FTZ R25, R0, R25 ;  /* 0x0000001900197220 */ /* 0x000fc80000410000 */
[----:B------:R-:W0:Y:S02]  /*0650*/  FRND.FTZ.CEIL R6, R25 ;  /* 0x0000001900067307 */ /* 0x000e240000219000 */
[----:B0-----:R-:W-:-:S06]  /*0660*/  FADD.FTZ R27, R11, R6 ;  /* 0x000000060b1b7221 */ /* 0x001fcc0000010000 */
[----:B------:R-:W0:Y:S02]  /*0670*/  F2I.FTZ.TRUNC.NTZ R6, R27 ;  /* 0x0000001b00067305 */ /* 0x000e24000021f100 */
[----:B0-----:R-:W-:-:S07]  /*0680*/  @!P0 IMAD.MOV R6, RZ, RZ, -R6 ;  /* 0x000000ffff068224 */ /* 0x001fce00078e0a06 */
.L_x_84:
[----:B------:R-:W-:Y:S05]  /*0690*/  BSYNC.RECONVERGENT B0 ;  /* 0x0000000000007941 */ /* 0x000fea0003800200 */
.L_x_83:
[----:B------:R-:W-:Y:S01]  /*06a0*/  VIADDMNMX R7, R6, R14, RZ, !PT ;  /* 0x0000000e06077246 */ /* 0x000fe200078001ff */
[----:B------:R-:W-:Y:S01]  /*06b0*/  VIADD R6, R19, 0x8 ;  /* 0x0000000813067836 */ /* 0x000fe20000000000 */
[----:B------:R-:W-:Y:S02]  /*06c0*/  R2UR UR4, R2 ;  /* 0x00000000020472ca */ /* 0x000fe400000e0000 */
[----:B------:R-:W-:Y:S02]  /*06d0*/  VIMNMX R7, PT, PT, R10, R7, PT ;  /* 0x000000070a077248 */ /* 0x000fe40003fe0100 */
        /* <DEDUP_REMOVED lines=9> */
[----:B--2---:R-:W-:Y:S01]  /*0770*/  IMAD.IADD R6, R23, 0x1, -R28 ;  /* 0x0000000117067824 */ /* 0x004fe200078e0a1c */
        /* <DEDUP_REMOVED lines=14> */
.L_x_86:
[----:B------:R-:W-:Y:S05]  /*0860*/  BSYNC.RECONVERGENT B0 ;  /* 0x0000000000007941 */ /* 0x000fea0003800200 */
.L_x_85:
        /* <DEDUP_REMOVED lines=13> */
[----:B---3--:R-:W-:Y:S01]  /*0940*/  IMAD.IADD R6, R23, 0x1, -R26 ;  /* 0x0000000117067824 */ /* 0x008fe200078e0a1a */
[----:B------:R-:W-:Y:S04]  /*0950*/  BSSY.RECONVERGENT B0, `(.L_x_87) ;  /* 0x000000e000007945 */ /* 0x000fe80003800200 */
[C---:B------:R-:W-:Y:S02]  /*0960*/  ISETP.GE.AND P1, PT, R6.reuse, R21, PT ;  /* 0x000000150600720c */ /* 0x040fe40003f26270 */
[----:B------:R-:W-:-:S13]  /*0970*/  ISETP.GT.AND P0, PT, R6, R13, PT ;  /* 0x0000000d0600720c */ /* 0x000fda0003f04270 */
        /* <DEDUP_REMOVED lines=11> */
.L_x_88:
[----:B------:R-:W-:Y:S05]  /*0a30*/  BSYNC.RECONVERGENT B0 ;  /* 0x0000000000007941 */ /* 0x000fea0003800200 */
.L_x_87:
        /* <DEDUP_REMOVED lines=8> */
[----:B------:R-:W2:Y:S04]  /*0ac0*/  LDG.E.U8 R4, desc[UR4][R4.64] ;  /* 0x0000000404047981 */ /* 0x000ea8000c1e1100 */
[----:B--2---:R4:W-:Y:S02]  /*0ad0*/  STS.U8 [R17+0x318], R4 ;  /* 0x0003180411007388 */ /* 0x0049e40000000000 */
.L_x_80:
[----:B------:R-:W-:Y:S05]  /*0ae0*/  WARPSYNC.ALL ;  /* 0x0000000000007948 */ /* 0x000fea0003800000 */
[----:B------:R-:W-:Y:S01]  /*0af0*/  BAR.SYNC.DEFER_BLOCKING 0x0 ;  /* 0x0000000000007b1d */ /* 0x000fe20000010000 */
[----:B------:R-:W-:Y:S02]  /*0b00*/  IMAD R20, R20, 0x20, R15 ;  /* 0x0000002014147824 */ /* 0x000fe400078e020f */
[----:B------:R-:W-:-:S05]  /*0b10*/  IMAD R22, R22, 0x20, R16 ;  /* 0x0000002016167824 */ /* 0x000fca00078e0210 */
[----:B----4-:R-:W-:-:S04]  /*0b20*/  VIMNMX R4, PT, PT, R20, R22, !PT ;  /* 0x0000001614047248 */ /* 0x010fc80007fe0100 */
[----:B------:R-:W-:-:S13]  /*0b30*/  ISETP.GE.AND P0, PT, R4, R9, PT ;  /* 0x000000090400720c */ /* 0x000fda0003f06270 */
[----:B------:R-:W-:Y:S05]  /*0b40*/  @P0 EXIT ;  /* 0x000000000000094d */ /* 0x000fea0003800000 */
[----:B------:R-:W-:Y:S01]  /*0b50*/  IMAD.IADD R4, R20, 0x1, -R22 ;  /* 0x0000000114047824 */ /* 0x000fe200078e0a16 */
[----:B------:R-:W-:Y:S01]  /*0b60*/  BSSY.RECONVERGENT B0, `(.L_x_89) ;  /* 0x000000f000007945 */ /* 0x000fe20003800200 */
[----:B-123--:R-:W-:-:S03]  /*0b70*/  IMAD.MOV R17, RZ, RZ, -R13 ;  /* 0x000000ffff117224 */ /* 0x00efc600078e0a0d */
        /* <DEDUP_REMOVED lines=13> */
.L_x_90:
[----:B------:R-:W-:Y:S05]  /*0c50*/  BSYNC.RECONVERGENT B0 ;  /* 0x0000000000007941 */ /* 0x000fea0003800200 */
.L_x_89:
[----:B------:R-:W1:Y:S01]  /*0c60*/  LDCU.128 UR8, c[0x0][0x380] ;  /* 0x00007000ff0877ac */ /* 0x000e620008000c00 */
[----:B------:R-:W-:Y:S01]  /*0c70*/  VIADDMNMX R5, R4, R14, RZ, !PT ;  /* 0x0000000e04057246 */ /* 0x000fe200078001ff */
[----:B------:R-:W-:Y:S01]  /*0c80*/  IMAD R19, R24, R9, R20 ;  /* 0x0000000918137224 */ /* 0x000fe200078e0214 */
[----:B0-----:R-:W-:Y:S01]  /*0c90*/  R2UR UR12, R2 ;  /* 0x00000000020c72ca */ /* 0x001fe200000e0000 */
[----:B------:R-:W0:Y:S01]  /*0ca0*/  LDCU.64 UR4, c[0x0][0x390] ;  /* 0x00007200ff0477ac */ /* 0x000e220008000a00 */
[----:B------:R-:W-:Y:S01]  /*0cb0*/  VIMNMX R5, PT, PT, R10, R5, PT ;  /* 0x000000050a057248 */ /* 0x000fe20003fe0100 */
[----:B------:R-:W-:Y:S01]  /*0cc0*/  IMAD R24, R19, R9, R22 ;  /* 0x0000000913187224 */ /* 0x000fe200078e0216 */
[C---:B------:R-:W-:Y:S02]  /*0cd0*/  R2UR UR13, R3.reuse ;  /* 0x00000000030d72ca */ /* 0x040fe400000e0000 */
[----:B------:R-:W-:Y:S01]  /*0ce0*/  R2UR UR6, R2 ;  /* 0x00000000020672ca */ /* 0x000fe200000e0000 */
[----:B------:R-:W-:Y:S01]  /*0cf0*/  IMAD R7, R12, R19, R5 ;  /* 0x000000130c077224 */ /* 0x000fe200078e0205 */
[----:B------:R-:W-:-:S02]  /*0d00*/  R2UR UR7, R3 ;  /* 0x00000000030772ca */ /* 0x000fc400000e0000 */
[----:B------:R-:W-:Y:S02]  /*0d10*/  SHF.R.S32.HI R21, RZ, 0x1f, R24 ;  /* 0x0000001fff157819 */ /* 0x000fe40000011418 */
[----:B-1----:R-:W-:Y:S02]  /*0d20*/  IADD3 R4, P1, PT, R24, UR10, RZ ;  /* 0x0000000a18047c10 */ /* 0x002fe4000ff3e0ff */
[----:B0-----:R-:W-:Y:S02]  /*0d30*/  IADD3 R6, P0, PT, R7, UR4, RZ ;  /* 0x0000000407067c10 */ /* 0x001fe4000ff1e0ff */
[----:B------:R-:W-:Y:S02]  /*0d40*/  IADD3.X R5, PT, PT, R21, UR11, RZ, P1, !PT ;  /* 0x0000000b15057c10 */ /* 0x000fe40008ffe4ff */
[----:B------:R-:W-:-:S04]  /*0d50*/  LEA.HI.X.SX32 R7, R7, UR5, 0x1, P0 ;  /* 0x0000000507077c11 */ /* 0x000fc800080f0eff */
[----:B------:R-:W2:Y:S04]  /*0d60*/  LDG.E.U8 R5, desc[UR12][R4.64] ;  /* 0x0000000c04057981 */ /* 0x000ea8000c1e1100 */
[----:B------:R-:W2:Y:S01]  /*0d70*/  LDG.E.U8 R6, desc[UR6][R6.64] ;  /* 0x0000000606067981 */ /* 0x000ea2000c1e1100 */
[----:B------:R-:W-:Y:S01]  /*0d80*/  IMAD R15, R16, 0x20, R15 ;  /* 0x00000020100f7824 */ /* 0x000fe200078e020f */
[----:B------:R-:W-:-:S03]  /*0d90*/  IADD3 R24, P1, PT, R24, UR8, RZ ;  /* 0x0000000818187c10 */ /* 0x000fc6000ff3e0ff */
[----:B------:R-:W-:Y:S01]  /*0da0*/  IMAD.IADD R18, R18, 0x1, R15 ;  /* 0x0000000112127824 */ /* 0x000fe200078e020f */
[----:B------:R-:W-:Y:S01]  /*0db0*/  IADD3.X R25, PT, PT, R21, UR9, RZ, P1, !PT ;  /* 0x0000000915197c10 */ /* 0x000fe20008ffe4ff */
[----:B------:R-:W-:-:S03]  /*0dc0*/  VIADD R15, R20, 0x8 ;  /* 0x00000008140f7836 */ /* 0x000fc60000000000 */
[----:B------:R-:W2:Y:S02]  /*0dd0*/  LDS.U8 R16, [R18] ;  /* 0x0000000012107984 */ /* 0x000ea40000000000 */
[----:B------:R-:W-:Y:S02]  /*0de0*/  ISETP.GE.U32.AND P0, PT, R15, R9, PT ;  /* 0x000000090f00720c */ /* 0x000fe40003f06070 */
[----:B--2---:R-:W-:-:S05]  /*0df0*/  IADD3 R21, PT, PT, R16, R5, R6 ;  /* 0x0000000510157210 */ /* 0x004fca0007ffe006 */
        /* <DEDUP_REMOVED lines=18> */
.L_x_92:
[----:B------:R-:W-:Y:S05]  /*0f20*/  BSYNC.RECONVERGENT B0 ;  /* 0x0000000000007941 */ /* 0x000fea0003800200 */
.L_x_91:
[----:B------:R-:W-:Y:S01]  /*0f30*/  VIADDMNMX R5, R4, R14, RZ, !PT ;  /* 0x0000000e04057246 */ /* 0x000fe200078001ff */
[----:B0-----:R-:W-:Y:S01]  /*0f40*/  IMAD R24, R16, R9, R22 ;  /* 0x0000000910187224 */ /* 0x001fe200078e0216 */
[----:B------:R-:W-:Y:S02]  /*0f50*/  R2UR UR12, R2 ;  /* 0x00000000020c72ca */ /* 0x000fe400000e0000 */
[----:B------:R-:W-:Y:S02]  /*0f60*/  VIMNMX R5, PT, PT, R10, R5, PT ;  /* 0x000000050a057248 */ /* 0x000fe40003fe0100 */
[C---:B------:R-:W-:Y:S02]  /*0f70*/  R2UR UR13, R3.reuse ;  /* 0x00000000030d72ca */ /* 0x040fe400000e0000 */
[----:B------:R-:W-:Y:S01]  /*0f80*/  R2UR UR6, R2 ;  /* 0x00000000020672ca */ /* 0x000fe200000e0000 */
[----:B------:R-:W-:Y:S01]  /*0f90*/  IMAD R16, R12, R16, R5 ;  /* 0x000000100c107224 */ /* 0x000fe200078e0205 */
[----:B------:R-:W-:-:S02]  /*0fa0*/  R2UR UR7, R3 ;  /* 0x00000000030772ca */ /* 0x000fc400000e0000 */
[----:B------:R-:W-:Y:S02]  /*0fb0*/  SHF.R.S32.HI R21, RZ, 0x1f, R24 ;  /* 0x0000001fff157819 */ /* 0x000fe40000011418 */
[----:B------:R-:W-:Y:S02]  /*0fc0*/  IADD3 R4, P1, PT, R24, UR10, RZ ;  /* 0x0000000a18047c10 */ /* 0x000fe4000ff3e0ff */
[C---:B------:R-:W-:Y:S02]  /*0fd0*/  IADD3 R6, P0, PT, R16.reuse, UR4, RZ ;  /* 0x0000000410067c10 */ /* 0x040fe4000ff1e0ff */
        /* <DEDUP_REMOVED lines=28> */
.L_x_94:
[----:B------:R-:W-:Y:S05]  /*11a0*/  BSYNC.RECONVERGENT B0 ;  /* 0x0000000000007941 */ /* 0x000fea0003800200 */
.L_x_93:
        /* <DEDUP_REMOVED lines=39> */
.L_x_96:
[----:B------:R-:W-:Y:S05]  /*1420*/  BSYNC.RECONVERGENT B0 ;  /* 0x0000000000007941 */ /* 0x000fea0003800200 */
.L_x_95:
[----:B------:R-:W-:Y:S01]  /*1430*/  VIADDMNMX R5, R4, R14, RZ, !PT ;  /* 0x0000000e04057246 */ /* 0x000fe200078001ff */
[----:B------:R-:W-:Y:S01]  /*1440*/  IMAD R9, R19, R9, R22 ;  /* 0x0000000913097224 */ /* 0x000fe200078e0216 */
[----:B------:R-:W-:Y:S01]  /*1450*/  R2UR UR12, R2 ;  /* 0x00000000020c72ca */ /* 0x000fe200000e0000 */
[----:B------:R-:W1:Y:S01]  /*1460*/  LDS.U8 R18, [R18+0x18] ;  /* 0x0000180012127984 */ /* 0x000e620000000000 */
        /* <DEDUP_REMOVED lines=17> */
        .weak           $__internal_1_$__cuda_sm20_rem_u16
        .type           $__internal_1_$__cuda_sm20_rem_u16,@function
        .size           $__internal_1_$__cuda_sm20_rem_u16,(.L_x_271 - $__internal_1_$__cuda_sm20_rem_u16)
$__internal_1_$__cuda_sm20_rem_u16:
        /* <DEDUP_REMOVED lines=20> */
[----:B------:R-:W-:Y:S05]  /*16c0*/  RET.REL.NODEC R2 `(_ZN17fastertransformer29disentangled_attention_kernelIaLi32ELi8EEEvPT_S2_PKS1_S4_iii) ;  /* 0xffffffe8024c7950 */ /* 0x000fea0003c3ffff */
.L_x_97:
        /* <DEDUP_REMOVED lines=11> */
.L_x_271:


//--------------------- .text._ZN17fastertransformer29disentangled_attention_kernelI6__halfLi64ELi4EEEvPT_S3_PKS2_S5_iii --------------------------
	.section	.text._ZN17fastertransformer29disentangled_attention_kernelI6__halfLi64ELi4EEEvPT_S3_PKS2_S5_iii,"ax",@progbits
	.align	128
        .global         _ZN17fastertransformer29disentangled_attention_kernelI6__halfLi64ELi4EEEvPT_S3_PKS2_S5_iii
        .type           _ZN17fastertransformer29disentangled_attention_kernelI6__halfLi64ELi4EEEvPT_S3_PKS2_S5_iii,@function
        .size           _ZN17fastertransformer29disentangled_attention_kernelI6__halfLi64ELi4EEEvPT_S3_PKS2_S5_iii,(.L_x_272 - _ZN17fastertransformer29disentangled_attention_kernelI6__halfLi64ELi4EEEvPT_S3_PKS2_S5_iii)
        .other          _ZN17fastertransformer29disentangled_attention_kernelI6__halfLi64ELi4EEEvPT_S3_PKS2_S5_iii,@"STO_CUDA_ENTRY STV_DEFAULT"
_ZN17fastertransformer29disentangled_attention_kernelI6__halfLi64ELi4EEEvPT_S3_PKS2_S5_iii:
.text._ZN17fastertransformer29disentangled_attention_kernelI6__halfLi64ELi4EEEvPT_S3_PKS2_S5_iii:
[----:B------:R-:W0:Y:S01]  /*0000*/  LDC R1, c[0x0][0x37c] ;  /* 0x0000df00ff017b82 */ /* 0x000e220000000800 */
[----:B------:R-:W1:Y:S07]  /*0010*/  LDCU UR4, c[0x0][0x364] ;  /* 0x00006c80ff0477ac */ /* 0x000e6e0008000800 */
[----:B------:R-:W2:Y:S01]  /*0020*/  LDC R0, c[0x0][0x360] ;  /* 0x0000d800ff007b82 */ /* 0x000ea20000000800 */
[----:B------:R-:W-:Y:S01]  /*0030*/  MOV R7, 0x70 ;  /* 0x0000007000077802 */ /* 0x000fe20000000f00 */
[----:B-1----:R-:W-:Y:S01]  /*0040*/  ULOP3.LUT UR4, UR4, 0xffff, URZ, 0xc0, !UPT ;  /* 0x0000ffff04047892 */ /* 0x002fe2000f8ec0ff */
[----:B0-2---:R-:W-:-:S11]  /*0050*/  LOP3.LUT R0, R0, 0xffff, RZ, 0xc0, !PT ;  /* 0x0000ffff00007812 */ /* 0x005fd600078ec0ff */
[----:B------:R-:W-:Y:S05]  /*0060*/  CALL.REL.NOINC `($__internal_2_$__cuda_sm20_rem_u16) ;  /* 0x00000044003c7944 */ /* 0x000fea0003c00000 */
[----:B------:R-:W-:-:S04]  /*0070*/  PRMT R0, R6, 0x9910, RZ ;  /* 0x0000991006007816 */ /* 0x000fc800000000ff */
[----:B------:R-:W-:-:S13]  /*0080*/  ISETP.NE.AND P0, PT, R0, RZ, PT ;  /* 0x000000ff0000720c */ /* 0x000fda0003f05270 */
[----:B------:R-:W-:Y:S05]  /*0090*/  @!P0 BRA `(.L_x_98) ;  /* 0x0000000000408947 */ /* 0x000fea0003800000 */
[----:B------:R-:W-:Y:S01]  /*00a0*/  MOV R0, 0x40 ;  /* 0x0000004000007802 */ /* 0x000fe20000000f00 */
[----:B------:R-:W0:Y:S01]  /*00b0*/  LDCU.64 UR4, c[0x4][0x30] ;  /* 0x01000600ff0477ac */ /* 0x000e220008000a00 */
[----:B------:R-:W-:Y:S02]  /*00c0*/  HFMA2 R12, -RZ, RZ, 0, 5.9604644775390625e-08 ;  /* 0x00000001ff0c7431 */ /* 0x000fe400000001ff */
[----:B------:R-:W-:Y:S01]  /*00d0*/  IMAD.MOV.U32 R8, RZ, RZ, 0xf2 ;  /* 0x000000f2ff087424 */ /* 0x000fe200078e00ff */
[----:B------:R1:W2:Y:S01]  /*00e0*/  LDC.64 R2, c[0x4][R0] ;  /* 0x0100000000027b82 */ /* 0x0002a20000000a00 */
[----:B------:R-:W3:Y:S01]  /*00f0*/  LDCU.64 UR6, c[0x4][0x38] ;  /* 0x01000700ff0677ac */ /* 0x000ee20008000a00 */
[----:B------:R-:W-:Y:S01]  /*0100*/  IMAD.MOV.U32 R13, RZ, RZ, RZ ;  /* 0x000000ffff0d7224 */ /* 0x000fe200078e00ff */
[----:B------:R-:W4:Y:S01]  /*0110*/  LDCU.64 UR8, c[0x4][0x18] ;  /* 0x01000300ff0877ac */ /* 0x000f220008000a00 */
[----:B0-----:R-:W-:Y:S02]  /*0120*/  IMAD.U32 R4, RZ, RZ, UR4 ;  /* 0x00000004ff047e24 */ /* 0x001fe4000f8e00ff */
[----:B------:R-:W-:-:S02]  /*0130*/  IMAD.U32 R5, RZ, RZ, UR5 ;  /* 0x00000005ff057e24 */ /* 0x000fc4000f8e00ff */
[----:B---3--:R-:W-:Y:S01]  /*0140*/  IMAD.U32 R6, RZ, RZ, UR6 ;  /* 0x00000006ff067e24 */ /* 0x008fe2000f8e00ff */
[----:B------:R-:W-:Y:S01]  /*0150*/  MOV R7, UR7 ;  /* 0x0000000700077c02 */ /* 0x000fe20008000f00 */
[----:B----4-:R-:W-:Y:S02]  /*0160*/  IMAD.U32 R10, RZ, RZ, UR8 ;  /* 0x00000008ff0a7e24 */ /* 0x010fe4000f8e00ff */
[----:B-1----:R-:W-:-:S07]  /*0170*/  IMAD.U32 R11, RZ, RZ, UR9 ;  /* 0x00000009ff0b7e24 */ /* 0x002fce000f8e00ff */
[----:B------:R-:W-:-:S07]  /*0180*/  LEPC R20, `(.L_x_98) ;  /* 0x000000001014794e */ /* 0x000fce0000000000 */
[----:B--2---:R-:W-:Y:S05]  /*0190*/  CALL.ABS.NOINC R2 ;  /* 0x0000000002007343 */ /* 0x004fea0003c00000 */
.L_x_98:
[----:B------:R-:W0:Y:S01]  /*01a0*/  LDC R0, c[0x0][0x3a8] ;  /* 0x0000ea00ff007b82 */ /* 0x000e220000000800 */
[----:B------:R-:W1:Y:S01]  /*01b0*/  S2R R7, SR_CTAID.Y ;  /* 0x0000000000077919 */ /* 0x000e620000002600 */
[----:B------:R-:W-:Y:S01]  /*01c0*/  UMOV UR4, 0x400 ;  /* 0x0000040000047882 */ /* 0x000fe20000000000 */
[----:B------:R-:W1:Y:S05]  /*01d0*/  S2R R10, SR_TID.X ;  /* 0x00000000000a7919 */ /* 0x000e6a0000002100 */
[----:B------:R-:W2:Y:S01]  /*01e0*/  LDC R9, c[0x0][0x3a4] ;  /* 0x0000e900ff097b82 */ /* 0x000ea20000000800 */
[----:B------:R-:W3:Y:S01]  /*01f0*/  S2R R5, SR_CTAID.X ;  /* 0x0000000000057919 */ /* 0x000ee20000002500 */
[----:B------:R-:W3:Y:S06]  /*0200*/  S2R R8, SR_TID.Y ;  /* 0x0000000000087919 */ /* 0x000eec0000002200 */
        /* <DEDUP_REMOVED lines=14> */
[----:B---3--:R-:W-:Y:S02]  /*02f0*/  LEA R19, R5, R8, 0x6 ;  /* 0x0000000805137211 */ /* 0x008fe400078e30ff */
[----:B------:R-:W-:Y:S02]  /*0300*/  LEA R21, R10, UR4, 0x1 ;  /* 0x000000040a157c11 */ /* 0x000fe4000f8e08ff */
        /* <DEDUP_REMOVED lines=11> */
[----:B------:R-:W-:Y:S01]  /*03c0*/  IADD3 R23, PT, PT, -R2, RZ, RZ ;  /* 0x000000ff02177210 */ /* 0x000fe20007ffe1ff */
[----:B------:R-:W-:Y:S03]  /*03d0*/  BSSY.RECONVERGENT B0, `(.L_x_100) ;  /* 0x000000e000007945 */ /* 0x000fe60003800200 */
        /* <DEDUP_REMOVED lines=13> */
.L_x_101:
[----:B------:R-:W-:Y:S05]  /*04b0*/  BSYNC.RECONVERGENT B0 ;  /* 0x0000000000007941 */ /* 0x000fea0003800200 */
.L_x_100:
[----:B------:R-:W-:Y:S01]  /*04c0*/  VIADDMNMX R17, R17, R0, RZ, !PT ;  /* 0x0000000011117246 */ /* 0x000fe200078001ff */
[----:B------:R-:W-:Y:S01]  /*04d0*/  IMAD R24, R18, R9, R19 ;  /* 0x0000000912187224 */ /* 0x000fe200078e0213 */
[----:B0-----:R-:W-:Y:S02]  /*04e0*/  R2UR UR4, R12 ;  /* 0x000000000c0472ca */ /* 0x001fe400000e0000 */
[----:B------:R-:W-:Y:S02]  /*04f0*/  VIMNMX R17, PT, PT, R6, R17, PT ;  /* 0x0000001106117248 */ /* 0x000fe40003fe0100 */
[----:B------:R-:W-:-:S03]  /*0500*/  R2UR UR5, R13 ;  /* 0x000000000d0572ca */ /* 0x000fc600000e0000 */
[----:B------:R-:W-:-:S04]  /*0510*/  IMAD R17, R3, R24, R17 ;  /* 0x0000001803117224 */ /* 0x000fc800078e0211 */
[----:B-1----:R-:W-:-:S06]  /*0520*/  IMAD.WIDE R16, R17, 0x2, R14 ;  /* 0x0000000211107825 */ /* 0x002fcc00078e020e */
[----:B------:R-:W2:Y:S01]  /*0530*/  LDG.E.U16 R16, desc[UR4][R16.64] ;  /* 0x0000000410107981 */ /* 0x000ea2000c1e1500 */
[----:B------:R-:W-:Y:S02]  /*0540*/  IMAD R25, R8, 0x82, R21 ;  /* 0x0000008208197824 */ /* 0x000fe400078e0215 */
[----:B------:R-:W-:-:S05]  /*0550*/  VIADD R27, R19, 0x4 ;  /* 0x00000004131b7836 */ /* 0x000fca0000000000 */
[----:B------:R-:W-:Y:S01]  /*0560*/  ISETP.GE.AND P0, PT, R27, R9, PT ;  /* 0x000000091b00720c */ /* 0x000fe20003f06270 */
[----:B--2---:R1:W-:-:S12]  /*0570*/  STS.U16 [R25], R16 ;  /* 0x0000001019007388 */ /* 0x0043d80000000400 */
        /* <DEDUP_REMOVED lines=15> */
[----:B0-----:R-:W-:-:S07]  /*0670*/  @!P0 IADD3 R17, PT, PT, -R17, RZ, RZ ;  /* 0x000000ff11118210 */ /* 0x001fce0007ffe1ff */
.L_x_103:
[----:B------:R-:W-:Y:S05]  /*0680*/  BSYNC.RECONVERGENT B0 ;  /* 0x0000000000007941 */ /* 0x000fea0003800200 */
.L_x_102:
[----:B------:R-:W-:Y:S02]  /*0690*/  VIADDMNMX R17, R17, R0, RZ, !PT ;  /* 0x0000000011117246 */ /* 0x000fe400078001ff */
[----:B------:R-:W-:Y:S02]  /*06a0*/  R2UR UR4, R12 ;  /* 0x000000000c0472ca */ /* 0x000fe400000e0000 */
[----:B-1----:R-:W-:Y:S01]  /*06b0*/  VIMNMX R16, PT, PT, R6, R17, PT ;  /* 0x0000001106107248 */ /* 0x002fe20003fe0100 */
[----:B------:R-:W-:Y:S01]  /*06c0*/  VIADD R17, R24, 0x4 ;  /* 0x0000000418117836 */ /* 0x000fe20000000000 */
[----:B------:R-:W-:-:S03]  /*06d0*/  R2UR UR5, R13 ;  /* 0x000000000d0572ca */ /* 0x000fc600000e0000 */
[----:B------:R-:W-:-:S04]  /*06e0*/  IMAD R17, R3, R17, R16 ;  /* 0x0000001103117224 */ /* 0x000fc800078e0210 */
[----:B------:R-:W-:-:S06]  /*06f0*/  IMAD.WIDE R16, R17, 0x2, R14 ;  /* 0x0000000211107825 */ /* 0x000fcc00078e020e */
[----:B------:R-:W2:Y:S01]  /*0700*/  LDG.E.U16 R16, desc[UR4][R16.64] ;  /* 0x0000000410107981 */ /* 0x000ea2000c1e1500 */
[----:B------:R-:W-:-:S05]  /*0710*/  VIADD R27, R19, 0x8 ;  /* 0x00000008131b7836 */ /* 0x000fca0000000000 */
[----:B------:R-:W-:Y:S01]  /*0720*/  ISETP.GE.AND P0, PT, R27, R9, PT ;  /* 0x000000091b00720c */ /* 0x000fe20003f06270 */
[----:B--2---:R2:W-:-:S12]  /*0730*/  STS.U16 [R25+0x208], R16 ;  /* 0x0002081019007388 */ /* 0x0045d80000000400 */
        /* <DEDUP_REMOVED lines=15> */
[----:B0-----:R-:W-:-:S07]  /*0830*/  @!P0 IADD3 R17, PT, PT, -R17, RZ, RZ ;  /* 0x000000ff11118210 */ /* 0x001fce0007ffe1ff */
.L_x_105:
[----:B------:R-:W-:Y:S05]  /*0840*/  BSYNC.RECONVERGENT B0 ;  /* 0x0000000000007941 */ /* 0x000fea0003800200 */
.L_x_104:
[----:B------:R-:W-:Y:S02]  /*0850*/  VIADDMNMX R17, R17, R0, RZ, !PT ;  /* 0x0000000011117246 */ /* 0x000fe400078001ff */
[----:B------:R-:W-:Y:S02]  /*0860*/  R2UR UR4, R12 ;  /* 0x000000000c0472ca */ /* 0x000fe400000e0000 */
[----:B--2---:R-:W-:Y:S01]  /*0870*/  VIMNMX R16, PT, PT, R6, R17, PT ;  /* 0x0000001106107248 */ /* 0x004fe20003fe0100 */
        /* <DEDUP_REMOVED lines=23> */
[----:B0-----:R-:W-:-:S07]  /*09f0*/  @!P0 IADD3 R17, PT, PT, -R17, RZ, RZ ;  /* 0x000000ff11118210 */ /* 0x001fce0007ffe1ff */
.L_x_107:
[----:B------:R-:W-:Y:S05]  /*0a00*/  BSYNC.RECONVERGENT B0 ;  /* 0x0000000000007941 */ /* 0x000fea0003800200 */
.L_x_106:
[----:B------:R-:W-:Y:S02]  /*0a10*/  VIADDMNMX R17, R17, R0, RZ, !PT ;  /* 0x0000000011117246 */ /* 0x000fe400078001ff */
[----:B------:R-:W-:Y:S02]  /*0a20*/  R2UR UR4, R12 ;  /* 0x000000000c0472ca */ /* 0x000fe400000e0000 */
[----:B---3--:R-:W-:Y:S01]  /*0a30*/  VIMNMX R16, PT, PT, R6, R17, PT ;  /* 0x0000001106107248 */ /* 0x008fe20003fe0100 */
        /* <DEDUP_REMOVED lines=23> */
[----:B0-----:R-:W-:-:S07]  /*0bb0*/  @!P0 IADD3 R17, PT, PT, -R17, RZ, RZ ;  /* 0x000000ff11118210 */ /* 0x001fce0007ffe1ff */
.L_x_109:
[----:B------:R-:W-:Y:S05]  /*0bc0*/  BSYNC.RECONVERGENT B0 ;  /* 0x0000000000007941 */ /* 0x000fea0003800200 */
.L_x_108:
[----:B------:R-:W-:Y:S02]  /*0bd0*/  VIADDMNMX R17, R17, R0, RZ, !PT ;  /* 0x0000000011117246 */ /* 0x000fe400078001ff */
[----:B------:R-:W-:Y:S02]  /*0be0*/  R2UR UR4, R12 ;  /* 0x000000000c0472ca */ /* 0x000fe400000e0000 */
[----:B----4-:R-:W-:Y:S01]  /*0bf0*/  VIMNMX R16, PT, PT, R6, R17, PT ;  /* 0x0000001106107248 */ /* 0x010fe20003fe0100 */
        /* <DEDUP_REMOVED lines=9> */
[----:B------:R-:W-:Y:S01]  /*0c90*/  IADD3 R17, PT, PT, R20, -R27, RZ ;  /* 0x8000001b14117210 */ /* 0x000fe20007ffe0ff */
[----:B------:R-:W-:Y:S03]  /*0ca0*/  BSSY.RECONVERGENT B0, `(.L_x_110) ;  /* 0x000000e000007945 */ /* 0x000fe60003800200 */
        /* <DEDUP_REMOVED lines=13> */
.L_x_111:
[----:B------:R-:W-:Y:S05]  /*0d80*/  BSYNC.RECONVERGENT B0 ;  /* 0x0000000000007941 */ /* 0x000fea0003800200 */
.L_x_110:
[----:B------:R-:W-:Y:S02]  /*0d90*/  VIADDMNMX R17, R17, R0, RZ, !PT ;  /* 0x0000000011117246 */ /* 0x000fe400078001ff */
[----:B------:R-:W-:Y:S02]  /*0da0*/  R2UR UR4, R12 ;  /* 0x000000000c0472ca */ /* 0x000fe400000e0000 */
[----:B0-----:R-:W-:Y:S01]  /*0db0*/  VIMNMX R16, PT, PT, R6, R17, PT ;  /* 0x0000001106107248 */ /* 0x001fe20003fe0100 */
[----:B------:R-:W-:Y:S01]  /*0dc0*/  VIADD R17, R24, 0x14 ;  /* 0x0000001418117836 */ /* 0x000fe20000000000 */
[----:B------:R-:W-:-:S03]  /*0dd0*/  R2UR UR5, R13 ;  /* 0x000000000d0572ca */ /* 0x000fc600000e0000 */
[----:B------:R-:W-:-:S04]  /*0de0*/  IMAD R17, R3, R17, R16 ;  /* 0x0000001103117224 */ /* 0x000fc800078e0210 */
[----:B------:R-:W-:-:S06]  /*0df0*/  IMAD.WIDE R16, R17, 0x2, R14 ;  /* 0x0000000211107825 */ /* 0x000fcc00078e020e */
[----:B------:R-:W2:Y:S01]  /*0e00*/  LDG.E.U16 R16, desc[UR4][R16.64] ;  /* 0x0000000410107981 */ /* 0x000ea2000c1e1500 */
[----:B------:R-:W-:-:S04]  /*0e10*/  IADD3 R27, PT, PT, R19, 0x18, RZ ;  /* 0x00000018131b7810 */ /* 0x000fc80007ffe0ff */
        /* <DEDUP_REMOVED lines=18> */
.L_x_113:
[----:B------:R-:W-:Y:S05]  /*0f40*/  BSYNC.RECONVERGENT B0 ;  /* 0x0000000000007941 */ /* 0x000fea0003800200 */
.L_x_112:
[----:B------:R-:W-:Y:S02]  /*0f50*/  VIADDMNMX R17, R17, R0, RZ, !PT ;  /* 0x0000000011117246 */ /* 0x000fe400078001ff */
[----:B------:R-:W-:Y:S02]  /*0f60*/  R2UR UR4, R12 ;  /* 0x000000000c0472ca */ /* 0x000fe400000e0000 */
[----:B0-----:R-:W-:Y:S02]  /*0f70*/  VIMNMX R16, PT, PT, R6, R17, PT ;  /* 0x0000001106107248 */ /* 0x001fe40003fe0100 */
[----:B------:R-:W-:Y:S02]  /*0f80*/  IADD3 R17, PT, PT, R24, 0x18, RZ ;  /* 0x0000001818117810 */ /* 0x000fe40007ffe0ff */
        /* <DEDUP_REMOVED lines=22> */
[----:B0-----:R-:W-:-:S07]  /*10f0*/  @!P0 IADD3 R17, PT, PT, -R17, RZ, RZ ;  /* 0x000000ff11118210 */ /* 0x001fce0007ffe1ff */
.L_x_115:
[----:B------:R-:W-:Y:S05]  /*1100*/  BSYNC.RECONVERGENT B0 ;  /* 0x0000000000007941 */ /* 0x000fea0003800200 */
.L_x_114:
        /* <DEDUP_REMOVED lines=27> */
.L_x_117:
[----:B------:R-:W-:Y:S05]  /*12c0*/  BSYNC.RECONVERGENT B0 ;  /* 0x0000000000007941 */ /* 0x000fea0003800200 */
.L_x_116:
        /* <DEDUP_REMOVED lines=27> */
.L_x_119:
[----:B------:R-:W-:Y:S05]  /*1480*/  BSYNC.RECONVERGENT B0 ;  /* 0x0000000000007941 */ /* 0x000fea0003800200 */
.L_x_118:
        /* <DEDUP_REMOVED lines=27> */
.L_x_121:
[----:B------:R-:W-:Y:S05]  /*1640*/  BSYNC.RECONVERGENT B0 ;  /* 0x0000000000007941 */ /* 0x000fea0003800200 */
.L_x_120:
        /* <DEDUP_REMOVED lines=27> */
.L_x_123:
[----:B------:R-:W-:Y:S05]  /*1800*/  BSYNC.RECONVERGENT B0 ;  /* 0x0000000000007941 */ /* 0x000fea0003800200 */
.L_x_122:
        /* <DEDUP_REMOVED lines=27> */
.L_x_125:
[----:B------:R-:W-:Y:S05]  /*19c0*/  BSYNC.RECONVERGENT B0 ;  /* 0x0000000000007941 */ /* 0x000fea0003800200 */
.L_x_124:
        /* <DEDUP_REMOVED lines=27> */
.L_x_127:
[----:B------:R-:W-:Y:S05]  /*1b80*/  BSYNC.RECONVERGENT B0 ;  /* 0x0000000000007941 */ /* 0x000fea0003800200 */
.L_x_126:
        /* <DEDUP_REMOVED lines=27> */
.L_x_129:
[----:B------:R-:W-:Y:S05]  /*1d40*/  BSYNC.RECONVERGENT B0 ;  /* 0x0000000000007941 */ /* 0x000fea0003800200 */
.L_x_128:
        /* <DEDUP_REMOVED lines=27> */
.L_x_131:
[----:B------:R-:W-:Y:S05]  /*1f00*/  BSYNC.RECONVERGENT B0 ;  /* 0x0000000000007941 */ /* 0x000fea0003800200 */
.L_x_130:
[----:B------:R-:W-:Y:S02]  /*1f10*/  VIADDMNMX R17, R17, R0, RZ, !PT ;  /* 0x0000000011117246 */ /* 0x000fe400078001ff */
[----:B------:R-:W-:Y:S02]  /*1f20*/  IADD3 R24, PT, PT, R24, 0x3c, RZ ;  /* 0x0000003c18187810 */ /* 0x000fe40007ffe0ff */
[----:B0-----:R-:W-:Y:S02]  /*1f30*/  VIMNMX R16, PT, PT, R6, R17, PT ;  /* 0x0000001106107248 */ /* 0x001fe40003fe0100 */
[----:B------:R-:W-:Y:S02]  /*1f40*/  R2UR UR4, R12 ;  /* 0x000000000c0472ca */ /* 0x000fe400000e0000 */
[----:B------:R-:W-:Y:S01]  /*1f50*/  R2UR UR5, R13 ;  /* 0x000000000d0572ca */ /* 0x000fe200000e0000 */
[----:B------:R-:W-:-:S04]  /*1f60*/  IMAD R17, R3, R24, R16 ;  /* 0x0000001803117224 */ /* 0x000fc800078e0210 */
[----:B------:R-:W-:-:S08]  /*1f70*/  IMAD.WIDE R14, R17, 0x2, R14 ;  /* 0x00000002110e7825 */ /* 0x000fd000078e020e */
[----:B------:R-:W2:Y:S04]  /*1f80*/  LDG.E.U16 R14, desc[UR4][R14.64] ;  /* 0x000000040e0e7981 */ /* 0x000ea8000c1e1500 */
[----:B--2---:R0:W-:Y:S02]  /*1f90*/  STS.U16 [R25+0x1e78], R14 ;  /* 0x001e780e19007388 */ /* 0x0041e40000000400 */
.L_x_99:
[----:B------:R-:W-:Y:S05]  /*1fa0*/  WARPSYNC.ALL ;  /* 0x0000000000007948 */ /* 0x000fea0003800000 */
[----:B------:R-:W-:Y:S01]  /*1fb0*/  BAR.SYNC.DEFER_BLOCKING 0x0 ;  /* 0x0000000000007b1d */ /* 0x000fe20000010000 */
[----:B------:R-:W-:Y:S02]  /*1fc0*/  IMAD R7, R7, 0x40, R8 ;  /* 0x0000004007077824 */ /* 0x000fe400078e0208 */
[----:B------:R-:W-:-:S05]  /*1fd0*/  IMAD R26, R5, 0x40, R10 ;  /* 0x00000040051a7824 */ /* 0x000fca00078e020a */
[----:B0-----:R-:W-:-:S04]  /*1fe0*/  VIMNMX R14, PT, PT, R7, R26, !PT ;  /* 0x0000001a070e7248 */ /* 0x001fc80007fe0100 */
[----:B------:R-:W-:-:S13]  /*1ff0*/  ISETP.GE.AND P0, PT, R14, R9, PT ;  /* 0x000000090e00720c */ /* 0x000fda0003f06270 */
[----:B------:R-:W-:Y:S05]  /*2000*/  @P0 EXIT ;  /* 0x000000000000094d */ /* 0x000fea0003800000 */
[----:B-1234-:R-:W0:Y:S01]  /*2010*/  LDC.64 R16, c[0x0][0x390] ;  /* 0x0000e400ff107b82 */ /* 0x01ee220000000a00 */
[----:B------:R-:W-:Y:S01]  /*2020*/  IMAD.MOV R5, RZ, RZ, -R2 ;  /* 0x000000ffff057224 */ /* 0x000fe200078e0a02 */
[----:B------:R-:W-:Y:S01]  /*2030*/  IADD3 R19, PT, PT, R7, -R26, RZ ;  /* 0x8000001a07137210 */ /* 0x000fe20007ffe0ff */
[----:B------:R-:W-:Y:S03]  /*2040*/  BSSY.RECONVERGENT B0, `(.L_x_132) ;  /* 0x000000f000007945 */ /* 0x000fe60003800200 */
[C---:B------:R-:W-:Y:S02]  /*2050*/  ISETP.GT.AND P0, PT, R19.reuse, R2, PT ;  /* 0x000000021300720c */ /* 0x040fe40003f04270 */
[----:B------:R-:W1:Y:S01]  /*2060*/  LDC.64 R14, c[0x0][0x388] ;  /* 0x0000e200ff0e7b82 */ /* 0x000e620000000a00 */
[----:B------:R-:W-:-:S13]  /*2070*/  ISETP.GE.AND P1, PT, R19, R5, PT ;  /* 0x000000051300720c */ /* 0x000fda0003f26270 */
[----:B------:R-:W-:Y:S05]  /*2080*/  @!P0 BRA P1, `(.L_x_133) ;  /* 0x0000000000288947 */ /* 0x000fea0000800000 */
[----:B------:R-:W-:Y:S02]  /*2090*/  I2FP.F32.S32 R19, R19 ;  /* 0x0000001300137245 */ /* 0x000fe40000201400 */
[----:B------:R-:W-:-:S03]  /*20a0*/  ISETP.GE.AND P0, PT, R7, R26, PT ;  /* 0x0000001a0700720c */ /* 0x000fc60003f06270 */
[----:B------:R-:W-:-:S06]  /*20b0*/  FADD.FTZ R20, |R19|, -RZ ;  /* 0x800000ff13147221 */ /* 0x000fcc0000010200 */
[----:B------:R-:W2:Y:S02]  /*20c0*/  MUFU.LG2 R20, R20 ;  /* 0x0000001400147308 */ /* 0x000ea40000000c00 */
[----:B--2---:R-:W-:-:S04]  /*20d0*/  FFMA.FTZ R19, R20, 0.69314718246459960938, -R11 ;  /* 0x3f31721814137823 */ /* 0x004fc8000001080b */
[----:B------:R-:W-:-:S06]  /*20e0*/  FMUL.FTZ R23, R22, R19 ;  /* 0x0000001316177220 */ /* 0x000fcc0000410000 */
[----:B------:R-:W2:Y:S02]  /*20f0*/  FRND.FTZ.CEIL R23, R23 ;  /* 0x0000001700177307 */ /* 0x000ea40000219000 */
[----:B--2---:R-:W-:-:S06]  /*2100*/  FADD.FTZ R24, R4, R23 ;  /* 0x0000001704187221 */ /* 0x004fcc0000010000 */
[----:B------:R-:W2:Y:S02]  /*2110*/  F2I.FTZ.TRUNC.NTZ R19, R24 ;  /* 0x0000001800137305 */ /* 0x000ea4000021f100 */
[----:B--2---:R-:W-:-:S07]  /*2120*/  @!P0 IMAD.MOV R19, RZ, RZ, -R19 ;  /* 0x000000ffff138224 */ /* 0x004fce00078e0a13 */
.L_x_133:
[----:B------:R-:W-:Y:S05]  /*2130*/  BSYNC.RECONVERGENT B0 ;  /* 0x0000000000007941 */ /* 0x000fea0003800200 */
.L_x_132:
[----:B------:R-:W-:Y:S01]  /*2140*/  VIADDMNMX R19, R19, R0, RZ, !PT ;  /* 0x0000000013137246 */ /* 0x000fe200078001ff */
[----:B------:R-:W-:Y:S01]  /*2150*/  IMAD R28, R18, R9, R7 ;  /* 0x00000009121c7224 */ /* 0x000fe200078e0207 */
[----:B------:R-:W-:Y:S02]  /*2160*/  R2UR UR4, R12 ;  /* 0x000000000c0472ca */ /* 0x000fe400000e0000 */
[----:B------:R-:W-:Y:S01]  /*2170*/  VIMNMX R19, PT, PT, R6, R19, PT ;  /* 0x0000001306137248 */ /* 0x000fe20003fe0100 */
[----:B------:R-:W-:Y:S01]  /*2180*/  IMAD R23, R28, R9, R26 ;  /* 0x000000091c177224 */ /* 0x000fe200078e021a */
[----:B------:R-:W-:Y:S02]  /*2190*/  R2UR UR5, R13 ;  /* 0x000000000d0572ca */ /* 0x000fe400000e0000 */
[----:B------:R-:W-:Y:S01]  /*21a0*/  R2UR UR6, R12 ;  /* 0x000000000c0672ca */ /* 0x000fe200000e0000 */
[----:B------:R-:W-:Y:S01]  /*21b0*/  IMAD R19, R3, R28, R19 ;  /* 0x0000001c03137224 */ /* 0x000fe200078e0213 */
[----:B------:R-:W-:-:S03]  /*21c0*/  R2UR UR7, R13 ;  /* 0x000000000d0772ca */ /* 0x000fc600000e0000 */
[----:B0-----:R-:W-:-:S04]  /*21d0*/  IMAD.WIDE R24, R19, 0x2, R16 ;  /* 0x0000000213187825 */ /* 0x001fc800078e0210 */
[----:B-1----:R-:W-:Y:S02]  /*21e0*/  IMAD.WIDE R18, R23, 0x2, R14 ;  /* 0x0000000217127825 */ /* 0x002fe400078e020e */
[----:B------:R-:W2:Y:S04]  /*21f0*/  LDG.E.U16 R24, desc[UR4][R24.64] ;  /* 0x0000000418187981 */ /* 0x000ea8000c1e1500 */
[----:B------:R-:W3:Y:S01]  /*2200*/  LDG.E.U16 R19, desc[UR6][R18.64] ;  /* 0x0000000612137981 */ /* 0x000ee2000c1e1500 */
[----:B------:R-:W-:-:S05]  /*2210*/  LEA R21, R10, R21, 0x7 ;  /* 0x000000150a157211 */ /* 0x000fca00078e38ff */
[----:B------:R-:W-:Y:S02]  /*2220*/  IMAD R8, R8, 0x2, R21 ;  /* 0x0000000208087824 */ /* 0x000fe400078e0215 */
[----:B------:R-:W0:Y:S03]  /*2230*/  LDC.64 R20, c[0x0][0x380] ;  /* 0x0000e000ff147b82 */ /* 0x000e260000000a00 */
[----:B------:R-:W2:Y:S02]  /*2240*/  LDS.U16 R27, [R8] ;  /* 0x00000000081b7984 */ /* 0x000ea40000000400 */
[----:B--2---:R-:W-:-:S04]  /*2250*/  HADD2 R27, R24.H0_H0, R27.H0_H0 ;  /* 0x2000001b181b7230 */ /* 0x004fc80000000800 */
[----:B---3--:R-:W-:Y:S02]  /*2260*/  HADD2 R19, R19.H0_H0, R27.H0_H0 ;  /* 0x2000001b13137230 */ /* 0x008fe40000000800 */
[----:B------:R-:W-:-:S03]  /*2270*/  VIADD R27, R7, 0x4 ;  /* 0x00000004071b7836 */ /* 0x000fc60000000000 */
[----:B------:R-:W-:Y:S01]  /*2280*/  PRMT R10, R19, 0x7610, R10 ;  /* 0x00007610130a7816 */ /* 0x000fe2000000000a */
[----:B0-----:R-:W-:Y:S01]  /*2290*/  IMAD.WIDE R18, R23, 0x2, R20 ;  /* 0x0000000217127825 */ /* 0x001fe200078e0214 */
[----:B------:R-:W-:-:S04]  /*22a0*/  ISETP.GE.U32.AND P0, PT, R27, R9, PT ;  /* 0x000000091b00720c */ /* 0x000fc80003f06070 */
[----:B------:R0:W-:Y:S09]  /*22b0*/  STG.E.U16 desc[UR4][R18.64], R10 ;  /* 0x0000000a12007986 */ /* 0x0001f2000c101504 */
[----:B------:R-:W-:Y:S05]  /*22c0*/  @P0 EXIT ;  /* 0x000000000000094d */ /* 0x000fea0003800000 */
[----:B0-----:R-:W-:Y:S01]  /*22d0*/  IADD3 R19, PT, PT, -R26, R27, RZ ;  /* 0x0000001b1a137210 */ /* 0x001fe20007ffe1ff */
[----:B------:R-:W-:Y:S03]  /*22e0*/  BSSY.RECONVERGENT B0, `(.L_x_134) ;  /* 0x000000e000007945 */ /* 0x000fe60003800200 */
        /* <DEDUP_REMOVED lines=13> */
.L_x_135:
[----:B------:R-:W-:Y:S05]  /*23c0*/  BSYNC.RECONVERGENT B0 ;  /* 0x0000000000007941 */ /* 0x000fea0003800200 */
.L_x_134:
[----:B------:R-:W-:Y:S01]  /*23d0*/  VIADDMNMX R19, R19, R0, RZ, !PT ;  /* 0x0000000013137246 */ /* 0x000fe200078001ff */
[----:B------:R-:W-:Y:S01]  /*23e0*/  VIADD R23, R28, 0x4 ;  /* 0x000000041c177836 */ /* 0x000fe20000000000 */
[----:B------:R-:W-:Y:S01]  /*23f0*/  R2UR UR4, R12 ;  /* 0x000000000c0472ca */ /* 0x000fe200000e0000 */
[----:B------:R-:W0:Y:S01]  /*2400*/  LDS.U16 R27, [R8+0x8] ;  /* 0x00000800081b7984 */ /* 0x000e220000000400 */
[----:B------:R-:W-:Y:S02]  /*2410*/  VIMNMX R10, PT, PT, R6, R19, PT ;  /* 0x00000013060a7248 */ /* 0x000fe40003fe0100 */
[----:B------:R-:W-:Y:S02]  /*2420*/  R2UR UR5, R13 ;  /* 0x000000000d0572ca */ /* 0x000fe400000e0000 */
[----:B------:R-:W-:Y:S01]  /*2430*/  R2UR UR6, R12 ;  /* 0x000000000c0672ca */ /* 0x000fe200000e0000 */
[----:B------:R-:W-:Y:S01]  /*2440*/  IMAD R19, R3, R23, R10 ;  /* 0x0000001703137224 */ /* 0x000fe200078e020a */
[----:B------:R-:W-:Y:S01]  /*2450*/  R2UR UR7, R13 ;  /* 0x000000000d0772ca */ /* 0x000fe200000e0000 */
[----:B------:R-:W-:-:S02]  /*2460*/  IMAD R23, R23, R9, R26 ;  /* 0x0000000917177224 */ /* 0x000fc400078e021a */
[----:B------:R-:W-:-:S04]  /*2470*/  IMAD.WIDE R18, R19, 0x2, R16 ;  /* 0x0000000213127825 */ /* 0x000fc800078e0210 */
[C---:B------:R-:W-:Y:S02]  /*2480*/  IMAD.WIDE R24, R23.reuse, 0x2, R14 ;  /* 0x0000000217187825 */ /* 0x040fe400078e020e */
[----:B------:R-:W0:Y:S04]  /*2490*/  LDG.E.U16 R18, desc[UR4][R18.64] ;  /* 0x0000000412127981 */ /* 0x000e28000c1e1500 */
[----:B------:R-:W2:Y:S01]  /*24a0*/  LDG.E.U16 R25, desc[UR6][R24.64] ;  /* 0x0000000618197981 */ /* 0x000ea2000c1e1500 */
[----:B0-----:R-:W-:Y:S02]  /*24b0*/  HADD2 R27, R18.H0_H0, R27.H0_H0 ;  /* 0x2000001b121b7230 */ /* 0x001fe40000000800 */
[----:B------:R-:W-:-:S04]  /*24c0*/  IMAD.WIDE R18, R23, 0x2, R20 ;  /* 0x0000000217127825 */ /* 0x000fc800078e0214 */
[----:B--2---:R-:W-:Y:S01]  /*24d0*/  HADD2 R25, R25.H0_H0, R27.H0_H0 ;  /* 0x2000001b19197230 */ /* 0x004fe20000000800 */
[----:B------:R-:W-:-:S04]  /*24e0*/  IADD3 R27, PT, PT, R7, 0x8, RZ ;  /* 0x00000008071b7810 */ /* 0x000fc80007ffe0ff */
[----:B------:R-:W-:Y:S01]  /*24f0*/  ISETP.GE.U32.AND P0, PT, R27, R9, PT ;  /* 0x000000091b00720c */ /* 0x000fe20003f06070 */
[----:B------:R0:W-:-:S12]  /*2500*/  STG.E.U16 desc[UR4][R18.64], R25 ;  /* 0x0000001912007986 */ /* 0x0001d8000c101504 */
[----:B0-----:R-:W-:Y:S05]  /*2510*/  @P0 EXIT ;  /* 0x000000000000094d */ /* 0x001fea0003800000 */
[----:B------:R-:W-:Y:S01]  /*2520*/  IMAD.IADD R19, R27, 0x1, -R26 ;  /* 0x000000011b137824 */ /* 0x000fe200078e0a1a */
        /* <DEDUP_REMOVED lines=14> */
.L_x_137:
[----:B------:R-:W-:Y:S05]  /*2610*/  BSYNC.RECONVERGENT B0 ;  /* 0x0000000000007941 */ /* 0x000fea0003800200 */
.L_x_136:
[----:B------:R-:W-:Y:S01]  /*2620*/  VIADDMNMX R19, R19, R0, RZ, !PT ;  /* 0x0000000013137246 */ /* 0x000fe200078001ff */
[----:B------:R-:W0:Y:S01]  /*2630*/  LDS.U16 R27, [R8+0x10] ;  /* 0x00001000081b7984 */ /* 0x000e220000000400 */
[----:B------:R-:W-:Y:S02]  /*2640*/  IADD3 R23, PT, PT, R28, 0x8, RZ ;  /* 0x000000081c177810 */ /* 0x000fe40007ffe0ff */
[----:B------:R-:W-:Y:S02]  /*2650*/  VIMNMX R10, PT, PT, R6, R19, PT ;  /* 0x00000013060a7248 */ /* 0x000fe40003fe0100 */
[C---:B------:R-:W-:Y:S02]  /*2660*/  R2UR UR4, R12.reuse ;  /* 0x000000000c0472ca */ /* 0x040fe400000e0000 */
[----:B------:R-:W-:Y:S01]  /*2670*/  R2UR UR5, R13 ;  /* 0x000000000d0572ca */ /* 0x000fe200000e0000 */
[----:B------:R-:W-:Y:S01]  /*2680*/  IMAD R19, R3, R23, R10 ;  /* 0x0000001703137224 */ /* 0x000fe200078e020a */
[----:B------:R-:W-:Y:S01]  /*2690*/  R2UR UR6, R12 ;  /* 0x000000000c0672ca */ /* 0x000fe200000e0000 */
[----:B------:R-:W-:Y:S01]  /*26a0*/  IMAD R23, R23, R9, R26 ;  /* 0x0000000917177224 */ /* 0x000fe200078e021a */
[----:B------:R-:W-:Y:S01]  /*26b0*/  R2UR UR7, R13 ;  /* 0x000000000d0772ca */ /* 0x000fe200000e0000 */
[----:B------:R-:W-:-:S04]  /*26c0*/  IMAD.WIDE R18, R19, 0x2, R16 ;  /* 0x0000000213127825 */ /* 0x000fc800078e0210 */
[----:B------:R-:W-:-:S04]  /*26d0*/  IMAD.WIDE R24, R23, 0x2, R14 ;  /* 0x0000000217187825 */ /* 0x000fc800078e020e */
[----:B------:R-:W0:Y:S04]  /*26e0*/  LDG.E.U16 R18, desc[UR4][R18.64] ;  /* 0x0000000412127981 */ /* 0x000e28000c1e1500 */
[----:B------:R-:W2:Y:S01]  /*26f0*/  LDG.E.U16 R25, desc[UR6][R24.64] ;  /* 0x0000000618197981 */ /* 0x000ea2000c1e1500 */
[----:B0-----:R-:W-:Y:S02]  /*2700*/  HADD2 R27, R18.H0_H0, R27.H0_H0 ;  /* 0x2000001b121b7230 */ /* 0x001fe40000000800 */
[----:B------:R-:W-:-:S04]  /*2710*/  IMAD.WIDE R18, R23, 0x2, R20 ;  /* 0x0000000217127825 */ /* 0x000fc800078e0214 */
[----:B--2---:R-:W-:Y:S02]  /*2720*/  HADD2 R25, R25.H0_H0, R27.H0_H0 ;  /* 0x2000001b19197230 */ /* 0x004fe40000000800 */
[----:B------:R-:W-:-:S03]  /*2730*/  VIADD R27, R7, 0xc ;  /* 0x0000000c071b7836 */ /* 0x000fc60000000000 */
[----:B------:R0:W-:Y:S02]  /*2740*/  STG.E.U16 desc[UR4][R18.64], R25 ;  /* 0x0000001912007986 */ /* 0x0001e4000c101504 */
[----:B------:R-:W-:-:S13]  /*2750*/  ISETP.GE.U32.AND P0, PT, R27, R9, PT ;  /* 0x000000091b00720c */ /* 0x000fda0003f06070 */
        /* <DEDUP_REMOVED lines=15> */
[----:B0-----:R-:W-:-:S07]  /*2850*/  @!P0 IADD3 R19, PT, PT, -R19, RZ, RZ ;  /* 0x000000ff13138210 */ /* 0x001fce0007ffe1ff */
.L_x_139:
[----:B------:R-:W-:Y:S05]  /*2860*/  BSYNC.RECONVERGENT B0 ;  /* 0x0000000000007941 */ /* 0x000fea0003800200 */
.L_x_138:
        /* <DEDUP_REMOVED lines=21> */
[----:B------:R-:W-:Y:S01]  /*29c0*/  IADD3 R19, PT, PT, -R26, R27, RZ ;  /* 0x0000001b1a137210 */ /* 0x000fe20007ffe1ff */
        /* <DEDUP_REMOVED lines=14> */
.L_x_141:
[----:B------:R-:W-:Y:S05]  /*2ab0*/  BSYNC.RECONVERGENT B0 ;  /* 0x0000000000007941 */ /* 0x000fea0003800200 */
.L_x_140:
        /* <DEDUP_REMOVED lines=36> */
.L_x_143:
[----:B------:R-:W-:Y:S05]  /*2d00*/  BSYNC.RECONVERGENT B0 ;  /* 0x0000000000007941 */ /* 0x000fea0003800200 */
.L_x_142:
        /* <DEDUP_REMOVED lines=36> */
.L_x_145:
[----:B------:R-:W-:Y:S05]  /*2f50*/  BSYNC.RECONVERGENT B0 ;  /* 0x0000000000007941 */ /* 0x000fea0003800200 */
.L_x_144:
        /* <DEDUP_REMOVED lines=36> */
.L_x_147:
[----:B------:R-:W-:Y:S05]  /*31a0*/  BSYNC.RECONVERGENT B0 ;  /* 0x0000000000007941 */ /* 0x000fea0003800200 */
.L_x_146:
        /* <DEDUP_REMOVED lines=36> */
.L_x_149:
[----:B------:R-:W-:Y:S05]  /*33f0*/  BSYNC.RECONVERGENT B0 ;  /* 0x0000000000007941 */ /* 0x000fea0003800200 */
.L_x_148:
        /* <DEDUP_REMOVED lines=36> */
.L_x_151:
[----:B------:R-:W-:Y:S05]  /*3640*/  BSYNC.RECONVERGENT B0 ;  /* 0x0000000000007941 */ /* 0x000fea0003800200 */
.L_x_150:
        /* <DEDUP_REMOVED lines=36> */
.L_x_153:
[----:B------:R-:W-:Y:S05]  /*3890*/  BSYNC.RECONVERGENT B0 ;  /* 0x0000000000007941 */ /* 0x000fea0003800200 */
.L_x_152:
        /* <DEDUP_REMOVED lines=36> */
.L_x_155:
[----:B------:R-:W-:Y:S05]  /*3ae0*/  BSYNC.RECONVERGENT B0 ;  /* 0x0000000000007941 */ /* 0x000fea0003800200 */
.L_x_154:
        /* <DEDUP_REMOVED lines=36> */
.L_x_157:
[----:B------:R-:W-:Y:S05]  /*3d30*/  BSYNC.RECONVERGENT B0 ;  /* 0x0000000000007941 */ /* 0x000fea0003800200 */
.L_x_156:
        /* <DEDUP_REMOVED lines=36> */
.L_x_159:
[----:B------:R-:W-:Y:S05]  /*3f80*/  BSYNC.RECONVERGENT B0 ;  /* 0x0000000000007941 */ /* 0x000fea0003800200 */
.L_x_158:
        /* <DEDUP_REMOVED lines=36> */
.L_x_161:
[----:B------:R-:W-:Y:S05]  /*41d0*/  BSYNC.RECONVERGENT B0 ;  /* 0x0000000000007941 */ /* 0x000fea0003800200 */
.L_x_160:
        /* <DEDUP_REMOVED lines=14> */
[----:B------:R-:W-:-:S05]  /*42c0*/  VIADD R7, R7, 0x3c ;  /* 0x0000003c07077836 */ /* 0x000fca0000000000 */
[----:B------:R-:W-:Y:S01]  /*42d0*/  ISETP.GE.U32.AND P0, PT, R7, R9, PT ;  /* 0x000000090700720c */ /* 0x000fe20003f06070 */
[----:B0-----:R-:W-:-:S04]  /*42e0*/  HADD2 R27, R24.H0_H0, R27.H0_H0 ;  /* 0x2000001b181b7230 */ /* 0x001fc80000000800 */
[----:B--2---:R-:W-:Y:S02]  /*42f0*/  HADD2 R27, R19.H0_H0, R27.H0_H0 ;  /* 0x2000001b131b7230 */ /* 0x004fe40000000800 */
[----:B------:R-:W-:-:S05]  /*4300*/  IMAD.WIDE R18, R23, 0x2, R20 ;  /* 0x0000000217127825 */ /* 0x000fca00078e0214 */
[----:B------:R0:W-:Y:S01]  /*4310*/  STG.E.U16 desc[UR4][R18.64], R27 ;  /* 0x0000001b12007986 */ /* 0x0001e2000c101504 */
[----:B------:R-:W-:Y:S05]  /*4320*/  @P0 EXIT ;  /* 0x000000000000094d */ /* 0x000fea0003800000 */
[----:B0-----:R-:W-:Y:S01]  /*4330*/  IMAD.IADD R19, R7, 0x1, -R26 ;  /* 0x0000000107137824 */ /* 0x001fe200078e0a1a */
        /* <DEDUP_REMOVED lines=9> */
[----:B------:R-:W-:-:S06]  /*43d0*/  FMUL.FTZ R11, R22, R11 ;  /* 0x0000000b160b7220 */ /* 0x000fcc0000410000 */
[----:B------:R-:W0:Y:S02]  /*43e0*/  FRND.FTZ.CEIL R11, R11 ;  /* 0x0000000b000b7307 */ /* 0x000e240000219000 */
[----:B0-----:R-:W-:-:S06]  /*43f0*/  FADD.FTZ R4, R4, R11 ;  /* 0x0000000b04047221 */ /* 0x001fcc0000010000 */
[----:B------:R-:W0:Y:S02]  /*4400*/  F2I.FTZ.TRUNC.NTZ R19, R4 ;  /* 0x0000000400137305 */ /* 0x000e24000021f100 */
[----:B0-----:R-:W-:-:S07]  /*4410*/  @!P0 IADD3 R19, PT, PT, -R19, RZ, RZ ;  /* 0x000000ff13138210 */ /* 0x001fce0007ffe1ff */
.L_x_163:
[----:B------:R-:W-:Y:S05]  /*4420*/  BSYNC.RECONVERGENT B0 ;  /* 0x0000000000007941 */ /* 0x000fea0003800200 */
.L_x_162:
[----:B------:R-:W-:Y:S01]  /*4430*/  VIADDMNMX R19, R19, R0, RZ, !PT ;  /* 0x0000000013137246 */ /* 0x000fe200078001ff */
[----:B------:R-:W-:Y:S01]  /*4440*/  VIADD R28, R28, 0x3c ;  /* 0x0000003c1c1c7836 */ /* 0x000fe20000000000 */
[----:B------:R-:W-:Y:S02]  /*4450*/  R2UR UR4, R12 ;  /* 0x000000000c0472ca */ /* 0x000fe400000e0000 */
[----:B------:R-:W-:Y:S01]  /*4460*/  VIMNMX R6, PT, PT, R6, R19, PT ;  /* 0x0000001306067248 */ /* 0x000fe20003fe0100 */
[----:B------:R-:W-:Y:S01]  /*4470*/  IMAD R9, R28, R9, R26 ;  /* 0x000000091c097224 */ /* 0x000fe200078e021a */
[----:B------:R-:W-:Y:S02]  /*4480*/  R2UR UR5, R13 ;  /* 0x000000000d0572ca */ /* 0x000fe400000e0000 */
[----:B------:R-:W-:Y:S01]  /*4490*/  R2UR UR6, R12 ;  /* 0x000000000c0672ca */ /* 0x000fe200000e0000 */
[----:B------:R-:W-:Y:S01]  /*44a0*/  IMAD R3, R3, R28, R6 ;  /* 0x0000001c03037224 */ /* 0x000fe200078e0206 */
[----:B------:R-:W-:Y:S01]  /*44b0*/  R2UR UR7, R13 ;  /* 0x000000000d0772ca */ /* 0x000fe200000e0000 */
[----:B------:R-:W-:-:S04]  /*44c0*/  IMAD.WIDE R14, R9, 0x2, R14 ;  /* 0x00000002090e7825 */ /* 0x000fc800078e020e */
[----:B------:R-:W-:Y:S02]  /*44d0*/  IMAD.WIDE R16, R3, 0x2, R16 ;  /* 0x0000000203107825 */ /* 0x000fe400078e0210 */
[----:B------:R-:W0:Y:S04]  /*44e0*/  LDS.U16 R3, [R8+0x78] ;  /* 0x0000780008037984 */ /* 0x000e280000000400 */
[----:B------:R-:W0:Y:S04]  /*44f0*/  LDG.E.U16 R16, desc[UR4][R16.64] ;  /* 0x0000000410107981 */ /* 0x000e28000c1e1500 */
[----:B------:R-:W2:Y:S01]  /*4500*/  LDG.E.U16 R15, desc[UR6][R14.64] ;  /* 0x000000060e0f7981 */ /* 0x000ea2000c1e1500 */
[----:B------:R-:W-:-:S04]  /*4510*/  IMAD.WIDE R20, R9, 0x2, R20 ;  /* 0x0000000209147825 */ /* 0x000fc800078e0214 */
[----:B0-----:R-:W-:-:S04]  /*4520*/  HADD2 R3, R16.H0_H0, R3.H0_H0 ;  /* 0x2000000310037230 */ /* 0x001fc80000000800 */
[----:B--2---:R-:W-:-:S05]  /*4530*/  HADD2 R3, R15.H0_H0, R3.H0_H0 ;  /* 0x200000030f037230 */ /* 0x004fca0000000800 */
[----:B------:R-:W-:Y:S01]  /*4540*/  STG.E.U16 desc[UR4][R20.64], R3 ;  /* 0x0000000314007986 */ /* 0x000fe2000c101504 */
[----:B------:R-:W-:Y:S05]  /*4550*/  EXIT ;  /* 0x000000000000794d */ /* 0x000fea0003800000 */
        .weak           $__internal_2_$__cuda_sm20_rem_u16
        .type           $__internal_2_$__cuda_sm20_rem_u16,@function
        .size           $__internal_2_$__cuda_sm20_rem_u16,(.L_x_272 - $__internal_2_$__cuda_sm20_rem_u16)
$__internal_2_$__cuda_sm20_rem_u16:
        /* <DEDUP_REMOVED lines=10> */
[----:B0-----:R-:W-:-:S05]  /*4600*/  FMUL R3, R3, R4 ;  /* 0x0000000403037220 */ /* 0x001fca0000400000 */
[----:B------:R-:W-:-:S05]  /*4610*/  IADD3 R3, PT, PT, R3, 0x2, RZ ;  /* 0x0000000203037810 */ /* 0x000fca0007ffe0ff */
[----:B------:R-:W-:-:S06]  /*4620*/  FMUL.RZ R5, R2, R3 ;  /* 0x0000000302057220 */ /* 0x000fcc000040c000 */
[----:B------:R-:W0:Y:S02]  /*4630*/  F2I.U32.TRUNC.NTZ R5, R5 ;  /* 0x0000000500057305 */ /* 0x000e24000020f000 */
[----:B0-----:R-:W-:-:S05]  /*4640*/  LOP3.LUT R2, R5, 0xffff, RZ, 0xc0, !PT ;  /* 0x0000ffff05027812 */ /* 0x001fca00078ec0ff */
[----:B------:R-:W-:Y:S01]  /*4650*/  IMAD.MOV R3, RZ, RZ, -R2 ;  /* 0x000000ffff037224 */ /* 0x000fe200078e0a02 */
[----:B------:R-:W-:-:S03]  /*4660*/  MOV R2, R7 ;  /* 0x0000000700027202 */ /* 0x000fc60000000f00 */
[----:B------:R-:W-:Y:S02]  /*4670*/  IMAD R6, R3, UR4, R0 ;  /* 0x0000000403067c24 */ /* 0x000fe4000f8e0200 */
[----:B------:R-:W-:Y:S02]  /*4680*/  IMAD.MOV.U32 R3, RZ, RZ, 0x0 ;  /* 0x00000000ff037424 */ /* 0x000fe400078e00ff */
[----:B------:R-:W-:Y:S02]  /*4690*/  @!P0 IMAD.MOV.U32 R6, RZ, RZ, -0x1 ;  /* 0xffffffffff068424 */ /* 0x000fe400078e00ff */
[----:B------:R-:W-:Y:S05]  /*46a0*/  RET.REL.NODEC R2 `(_ZN17fastertransformer29disentangled_attention_kernelI6__halfLi64ELi4EEEvPT_S3_PKS2_S5_iii) ;  /* 0xffffffb802547950 */ /* 0x000fea0003c3ffff */
.L_x_164:
        /* <DEDUP_REMOVED lines=13> */
.L_x_272:


//--------------------- .text._ZN17fastertransformer29disentangled_attention_kernelI6__halfLi32ELi8EEEvPT_S3_PKS2_S5_iii --------------------------
	.section	.text._ZN17fastertransformer29disentangled_attention_kernelI6__halfLi32ELi8EEEvPT_S3_PKS2_S5_iii,"ax",@progbits
	.align	128
        .global         _ZN17fastertransformer29disentangled_attention_kernelI6__halfLi32ELi8EEEvPT_S3_PKS2_S5_iii
        .type           _ZN17fastertransformer29disentangled_attention_kernelI6__halfLi32ELi8EEEvPT_S3_PKS2_S5_iii,@function
        .size           _ZN17fastertransformer29disentangled_attention_kernelI6__halfLi32ELi8EEEvPT_S3_PKS2_S5_iii,(.L_x_273 - _ZN17fastertransformer29disentangled_attention_kernelI6__halfLi32ELi8EEEvPT_S3_PKS2_S5_iii)
        .other          _ZN17fastertransformer29disentangled_attention_kernelI6__halfLi32ELi8EEEvPT_S3_PKS2_S5_iii,@"STO_CUDA_ENTRY STV_DEFAULT"
_ZN17fastertransformer29disentangled_attention_kernelI6__halfLi32ELi8EEEvPT_S3_PKS2_S5_iii:
.text._ZN17fastertransformer29disentangled_attention_kernelI6__halfLi32ELi8EEEvPT_S3_PKS2_S5_iii:
[----:B------:R-:W0:Y:S01]  /*0000*/  LDC R1, c[0x0][0x37c] ;  /* 0x0000df00ff017b82 */ /* 0x000e220000000800 */
[----:B------:R-:W1:Y:S07]  /*0010*/  LDCU UR4, c[0x0][0x364] ;  /* 0x00006c80ff0477ac */ /* 0x000e6e0008000800 */
[----:B------:R-:W2:Y:S01]  /*0020*/  LDC R0, c[0x0][0x360] ;  /* 0x0000d800ff007b82 */ /* 0x000ea20000000800 */
[----:B------:R-:W-:Y:S01]  /*0030*/  MOV R7, 0x70 ;  /* 0x0000007000077802 */ /* 0x000fe20000000f00 */
[----:B-1----:R-:W-:Y:S01]  /*0040*/  ULOP3.LUT UR4, UR4, 0xffff, URZ, 0xc0, !UPT ;  /* 0x0000ffff04047892 */ /* 0x002fe2000f8ec0ff */
[----:B0-2---:R-:W-:-:S11]  /*0050*/  LOP3.LUT R0, R0, 0xffff, RZ, 0xc0, !PT ;  /* 0x0000ffff00007812 */ /* 0x005fd600078ec0ff */
[----:B------:R-:W-:Y:S05]  /*0060*/  CALL.REL.NOINC `($__internal_3_$__cuda_sm20_rem_u16) ;  /* 0x00000014000c7944 */ /* 0x000fea0003c00000 */
        /* <DEDUP_REMOVED lines=19> */
.L_x_165:
        /* <DEDUP_REMOVED lines=10> */
[----:B------:R-:W-:-:S05]  /*0240*/  IMAD.SHL.U32 R3, R0, 0x2, RZ ;  /* 0x0000000200037824 */ /* 0x000fca00078e00ff */
[----:B------:R-:W0:Y:S01]  /*0250*/  LDC.64 R10, c[0x0][0x358] ;  /* 0x0000d600ff0a7b82 */ /* 0x000e220000000a00 */
[----:B------:R-:W-:Y:S02]  /*0260*/  SHF.R.S32.HI R2, RZ, 0x1, R2 ;  /* 0x00000001ff027819 */ /* 0x000fe40000011402 */
[----:B------:R-:W-:Y:S02]  /*0270*/  IADD3 R5, PT, PT, R3, -0x1, RZ ;  /* 0xffffffff03057810 */ /* 0x000fe40007ffe0ff */
[----:B------:R-:W-:Y:S02]  /*0280*/  I2FP.F32.S32 R4, R2 ;  /* 0x0000000200047245 */ /* 0x000fe40000201400 */
[----:B------:R-:W-:Y:S02]  /*0290*/  I2FP.F32.S32 R12, R5 ;  /* 0x00000005000c7245 */ /* 0x000fe40000201400 */
[----:B------:R-:W5:Y:S01]  /*02a0*/  MUFU.LG2 R7, R4 ;  /* 0x0000000400077308 */ /* 0x000f620000000c00 */
[----:B-1----:R-:W-:Y:S01]  /*02b0*/  IMAD R27, R23, 0x20, R25 ;  /* 0x00000020171b7824 */ /* 0x002fe200078e0219 */
[----:B------:R-:W-:Y:S01]  /*02c0*/  IADD3 R8, PT, PT, R2, -0x1, RZ ;  /* 0xffffffff02087810 */ /* 0x000fe20007ffe0ff */
[----:B----4-:R-:W-:-:S03]  /*02d0*/  ULEA UR4, UR5, UR4, 0x18 ;  /* 0x0000000405047291 */ /* 0x010fc6000f8ec0ff */
[----:B------:R-:W-:Y:S02]  /*02e0*/  I2FP.F32.S32 R8, R8 ;  /* 0x0000000800087245 */ /* 0x000fe40000201400 */
[----:B------:R-:W1:Y:S01]  /*02f0*/  MUFU.LG2 R12, R12 ;  /* 0x0000000c000c7308 */ /* 0x000e620000000c00 */
[----:B---3--:R-:W-:Y:S01]  /*0300*/  IMAD R22, R9, 0x20, R16 ;  /* 0x0000002009167824 */ /* 0x008fe200078e0210 */
[----:B------:R-:W-:-:S04]  /*0310*/  LEA R17, R16, UR4, 0x1 ;  /* 0x0000000410117c11 */ /* 0x000fc8000f8e08ff */
[----:B------:R-:W-:Y:S01]  /*0320*/  VIMNMX R15, PT, PT, R27, R22, !PT ;  /* 0x000000161b0f7248 */ /* 0x000fe20007fe0100 */
[----:B-----5:R-:W-:-:S03]  /*0330*/  FMUL.FTZ R7, R7, 0.69314718246459960938 ;  /* 0x3f31721807077820 */ /* 0x020fc60000410000 */
[----:B--2---:R-:W-:Y:S01]  /*0340*/  ISETP.GE.AND P0, PT, R15, R6, PT ;  /* 0x000000060f00720c */ /* 0x004fe20003f06270 */
[----:B-1----:R-:W-:-:S06]  /*0350*/  FFMA.FTZ R13, R12, 0.69314718246459960938, -R7 ;  /* 0x3f3172180c0d7823 */ /* 0x002fcc0000010807 */
[----:B------:R-:W1:Y:S02]  /*0360*/  MUFU.RCP R13, R13 ;  /* 0x0000000d000d7308 */ /* 0x000e640000001000 */
[----:B-1----:R-:W-:-:S04]  /*0370*/  FMUL.FTZ R8, R8, R13 ;  /* 0x0000000d08087220 */ /* 0x002fc80000410000 */
[----:B------:R-:W-:Y:S01]  /*0380*/  FMUL.FTZ R8, R8, 0.99999988079071044922 ;  /* 0x3f7ffffe08087820 */ /* 0x000fe20000410000 */
[----:B0-----:R-:W-:Y:S06]  /*0390*/  @P0 BRA `(.L_x_166) ;  /* 0x0000000400c00947 */ /* 0x001fec0003800000 */
[----:B------:R-:W0:Y:S01]  /*03a0*/  LDC.64 R12, c[0x0][0x398] ;  /* 0x0000e600ff0c7b82 */ /* 0x000e220000000a00 */
        /* <DEDUP_REMOVED lines=15> */
[----:B-1----:R-:W-:-:S07]  /*04a0*/  @!P0 IADD3 R15, PT, PT, -R15, RZ, RZ ;  /* 0x000000ff0f0f8210 */ /* 0x002fce0007ffe1ff */
.L_x_168:
[----:B------:R-:W-:Y:S05]  /*04b0*/  BSYNC.RECONVERGENT B0 ;  /* 0x0000000000007941 */ /* 0x000fea0003800200 */
.L_x_167:
[----:B------:R-:W-:Y:S01]  /*04c0*/  VIADDMNMX R14, R15, R0, RZ, !PT ;  /* 0x000000000f0e7246 */ /* 0x000fe200078001ff */
[----:B------:R-:W-:Y:S01]  /*04d0*/  IMAD R20, R19, R6, R27 ;  /* 0x0000000613147224 */ /* 0x000fe200078e021b */
[----:B------:R-:W-:Y:S02]  /*04e0*/  R2UR UR4, R10 ;  /* 0x000000000a0472ca */ /* 0x000fe400000e0000 */
[----:B------:R-:W-:Y:S02]  /*04f0*/  VIMNMX R14, PT, PT, R5, R14, PT ;  /* 0x0000000e050e7248 */ /* 0x000fe40003fe0100 */
[----:B------:R-:W-:-:S03]  /*0500*/  R2UR UR5, R11 ;  /* 0x000000000b0572ca */ /* 0x000fc600000e0000 */
[----:B------:R-:W-:-:S04]  /*0510*/  IMAD R15, R3, R20, R14 ;  /* 0x00000014030f7224 */ /* 0x000fc800078e020e */
[----:B0-----:R-:W-:-:S06]  /*0520*/  IMAD.WIDE R14, R15, 0x2, R12 ;  /* 0x000000020f0e7825 */ /* 0x001fcc00078e020c */
[----:B------:R-:W2:Y:S01]  /*0530*/  LDG.E.U16 R15, desc[UR4][R14.64] ;  /* 0x000000040e0f7981 */ /* 0x000ea2000c1e1500 */
[----:B------:R-:W-:Y:S02]  /*0540*/  IMAD R18, R25, 0x42, R17 ;  /* 0x0000004219127824 */ /* 0x000fe400078e0211 */
[----:B------:R-:W-:-:S05]  /*0550*/  VIADD R29, R27, 0x8 ;  /* 0x000000081b1d7836 */ /* 0x000fca0000000000 */
[----:B------:R-:W-:Y:S01]  /*0560*/  ISETP.GE.AND P0, PT, R29, R6, PT ;  /* 0x000000061d00720c */ /* 0x000fe20003f06270 */
[----:B--2---:R0:W-:-:S12]  /*0570*/  STS.U16 [R18], R15 ;  /* 0x0000000f12007388 */ /* 0x0041d80000000400 */
[----:B------:R-:W-:Y:S05]  /*0580*/  @P0 BRA `(.L_x_166) ;  /* 0x0000000400440947 */ /* 0x000fea0003800000 */
        /* <DEDUP_REMOVED lines=15> */
.L_x_170:
[----:B------:R-:W-:Y:S05]  /*0680*/  BSYNC.RECONVERGENT B0 ;  /* 0x0000000000007941 */ /* 0x000fea0003800200 */
.L_x_169:
[----:B------:R-:W-:Y:S01]  /*0690*/  VIADDMNMX R14, R15, R0, RZ, !PT ;  /* 0x000000000f0e7246 */ /* 0x000fe200078001ff */
[----:B------:R-:W-:Y:S01]  /*06a0*/  VIADD R15, R20, 0x8 ;  /* 0x00000008140f7836 */ /* 0x000fe20000000000 */
[----:B------:R-:W-:Y:S02]  /*06b0*/  R2UR UR4, R10 ;  /* 0x000000000a0472ca */ /* 0x000fe400000e0000 */
[----:B------:R-:W-:Y:S02]  /*06c0*/  VIMNMX R14, PT, PT, R5, R14, PT ;  /* 0x0000000e050e7248 */ /* 0x000fe40003fe0100 */
        /* <DEDUP_REMOVED lines=8> */
[----:B-1----:R-:W-:Y:S01]  /*0750*/  IADD3 R15, PT, PT, R22, -R29, RZ ;  /* 0x8000001d160f7210 */ /* 0x002fe20007ffe0ff */
        /* <DEDUP_REMOVED lines=14> */
.L_x_172:
[----:B------:R-:W-:Y:S05]  /*0840*/  BSYNC.RECONVERGENT B0 ;  /* 0x0000000000007941 */ /* 0x000fea0003800200 */
.L_x_171:
        /* <DEDUP_REMOVED lines=12> */
[----:B--2---:R-:W-:Y:S01]  /*0910*/  IMAD.IADD R15, R22, 0x1, -R27 ;  /* 0x00000001160f7824 */ /* 0x004fe200078e0a1b */
        /* <DEDUP_REMOVED lines=13> */
[----:B0-----:R-:W-:-:S07]  /*09f0*/  @!P0 IMAD.MOV R15, RZ, RZ, -R15 ;  /* 0x000000ffff0f8224 */ /* 0x001fce00078e0a0f */
.L_x_174:
[----:B------:R-:W-:Y:S05]  /*0a00*/  BSYNC.RECONVERGENT B0 ;  /* 0x0000000000007941 */ /* 0x000fea0003800200 */
.L_x_173:
[----:B------:R-:W-:Y:S02]  /*0a10*/  VIADDMNMX R14, R15, R0, RZ, !PT ;  /* 0x000000000f0e7246 */ /* 0x000fe400078001ff */
[----:B------:R-:W-:Y:S02]  /*0a20*/  IADD3 R20, PT, PT, R20, 0x18, RZ ;  /* 0x0000001814147810 */ /* 0x000fe40007ffe0ff */
[----:B------:R-:W-:Y:S02]  /*0a30*/  VIMNMX R14, PT, PT, R5, R14, PT ;  /* 0x0000000e050e7248 */ /* 0x000fe40003fe0100 */
[----:B------:R-:W-:Y:S02]  /*0a40*/  R2UR UR4, R10 ;  /* 0x000000000a0472ca */ /* 0x000fe400000e0000 */
[----:B------:R-:W-:Y:S01]  /*0a50*/  R2UR UR5, R11 ;  /* 0x000000000b0572ca */ /* 0x000fe200000e0000 */
[----:B------:R-:W-:-:S04]  /*0a60*/  IMAD R15, R3, R20, R14 ;  /* 0x00000014030f7224 */ /* 0x000fc800078e020e */
[----:B------:R-:W-:-:S08]  /*0a70*/  IMAD.WIDE R12, R15, 0x2, R12 ;  /* 0x000000020f0c7825 */ /* 0x000fd000078e020c */
[----:B------:R-:W2:Y:S04]  /*0a80*/  LDG.E.U16 R13, desc[UR4][R12.64] ;  /* 0x000000040c0d7981 */ /* 0x000ea8000c1e1500 */
[----:B--2---:R3:W-:Y:S02]  /*0a90*/  STS.U16 [R18+0x630], R13 ;  /* 0x0006300d12007388 */ /* 0x0047e40000000400 */
.L_x_166:
[----:B------:R-:W-:Y:S05]  /*0aa0*/  WARPSYNC.ALL ;  /* 0x0000000000007948 */ /* 0x000fea0003800000 */
[----:B------:R-:W-:Y:S01]  /*0ab0*/  BAR.SYNC.DEFER_BLOCKING 0x0 ;  /* 0x0000000000007b1d */ /* 0x000fe20000010000 */
[----:B------:R-:W-:Y:S02]  /*0ac0*/  IMAD R9, R9, 0x20, R25 ;  /* 0x0000002009097824 */ /* 0x000fe400078e0219 */
[----:B------:R-:W-:-:S05]  /*0ad0*/  IMAD R23, R23, 0x20, R16 ;  /* 0x0000002017177824 */ /* 0x000fca00078e0210 */
[----:B---3--:R-:W-:-:S04]  /*0ae0*/  VIMNMX R13, PT, PT, R9, R23, !PT ;  /* 0x00000017090d7248 */ /* 0x008fc80007fe0100 */
[----:B------:R-:W-:-:S13]  /*0af0*/  ISETP.GE.AND P0, PT, R13, R6, PT ;  /* 0x000000060d00720c */ /* 0x000fda0003f06270 */
[----:B------:R-:W-:Y:S05]  /*0b00*/  @P0 EXIT ;  /* 0x000000000000094d */ /* 0x000fea0003800000 */
[----:B------:R-:W3:Y:S01]  /*0b10*/  LDC.64 R12, c[0x0][0x390] ;  /* 0x0000e400ff0c7b82 */ /* 0x000ee20000000a00 */
[----:B------:R-:W-:Y:S01]  /*0b20*/  IMAD.MOV R22, RZ, RZ, -R2 ;  /* 0x000000ffff167224 */ /* 0x000fe200078e0a02 */
[----:B------:R-:W-:Y:S01]  /*0b30*/  IADD3 R21, PT, PT, R9, -R23, RZ ;  /* 0x8000001709157210 */ /* 0x000fe20007ffe0ff */
[----:B------:R-:W-:Y:S03]  /*0b40*/  BSSY.RECONVERGENT B0, `(.L_x_175) ;  /* 0x000000f000007945 */ /* 0x000fe60003800200 */
[C---:B------:R-:W-:Y:S02]  /*0b50*/  ISETP.GT.AND P0, PT, R21.reuse, R2, PT ;  /* 0x000000021500720c */ /* 0x040fe40003f04270 */
[----:B012---:R-:W0:Y:S01]  /*0b60*/  LDC.64 R14, c[0x0][0x388] ;  /* 0x0000e200ff0e7b82 */ /* 0x007e220000000a00 */
        /* <DEDUP_REMOVED lines=12> */
.L_x_176:
[----:B------:R-:W-:Y:S05]  /*0c30*/  BSYNC.RECONVERGENT B0 ;  /* 0x0000000000007941 */ /* 0x000fea0003800200 */
.L_x_175:
        /* <DEDUP_REMOVED lines=9> */
[----:B---3--:R-:W-:-:S04]  /*0cd0*/  IMAD.WIDE R20, R21, 0x2, R12 ;  /* 0x0000000215147825 */ /* 0x008fc800078e020c */
[----:B0-----:R-:W-:Y:S02]  /*0ce0*/  IMAD.WIDE R18, R27, 0x2, R14 ;  /* 0x000000021b127825 */ /* 0x001fe400078e020e */
[----:B------:R-:W2:Y:S04]  /*0cf0*/  LDG.E.U16 R20, desc[UR4][R20.64] ;  /* 0x0000000414147981 */ /* 0x000ea8000c1e1500 */
[----:B------:R-:W3:Y:S01]  /*0d00*/  LDG.E.U16 R19, desc[UR6][R18.64] ;  /* 0x0000000612137981 */ /* 0x000ee2000c1e1500 */
[----:B------:R-:W-:Y:S01]  /*0d10*/  LEA R16, R16, R17, 0x6 ;  /* 0x0000001110107211 */ /* 0x000fe200078e30ff */
[----:B------:R-:W-:-:S04]  /*0d20*/  VIADD R26, R9, 0x8 ;  /* 0x00000008091a7836 */ /* 0x000fc80000000000 */
[----:B------:R-:W-:Y:S01]  /*0d30*/  IMAD R25, R25, 0x2, R16 ;  /* 0x0000000219197824 */ /* 0x000fe200078e0210 */
[----:B------:R-:W-:Y:S01]  /*0d40*/  ISETP.GE.U32.AND P0, PT, R26, R6, PT ;  /* 0x000000061a00720c */ /* 0x000fe20003f06070 */
[----:B------:R-:W0:Y:S03]  /*0d50*/  LDC.64 R16, c[0x0][0x380] ;  /* 0x0000e000ff107b82 */ /* 0x000e260000000a00 */
[----:B------:R-:W2:Y:S02]  /*0d60*/  LDS.U16 R29, [R25] ;  /* 0x00000000191d7984 */ /* 0x000ea40000000400 */
[----:B--2---:R-:W-:-:S04]  /*0d70*/  HADD2 R29, R20.H0_H0, R29.H0_H0 ;  /* 0x2000001d141d7230 */ /* 0x004fc80000000800 */
[----:B---3--:R-:W-:-:S05]  /*0d80*/  HADD2 R19, R19.H0_H0, R29.H0_H0 ;  /* 0x2000001d13137230 */ /* 0x008fca0000000800 */
[----:B------:R-:W-:Y:S01]  /*0d90*/  PRMT R20, R19, 0x7610, R20 ;  /* 0x0000761013147816 */ /* 0x000fe20000000014 */
[----:B0-----:R-:W-:-:S05]  /*0da0*/  IMAD.WIDE R18, R27, 0x2, R16 ;  /* 0x000000021b127825 */ /* 0x001fca00078e0210 */
[----:B------:R0:W-:Y:S01]  /*0db0*/  STG.E.U16 desc[UR4][R18.64], R20 ;  /* 0x0000001412007986 */ /* 0x0001e2000c101504 */
        /* <DEDUP_REMOVED lines=16> */
.L_x_178:
[----:B------:R-:W-:Y:S05]  /*0ec0*/  BSYNC.RECONVERGENT B0 ;  /* 0x0000000000007941 */ /* 0x000fea0003800200 */
.L_x_177:
[----:B------:R-:W-:Y:S01]  /*0ed0*/  VIADDMNMX R18, R19, R0, RZ, !PT ;  /* 0x0000000013127246 */ /* 0x000fe200078001ff */
[----:B------:R-:W-:Y:S01]  /*0ee0*/  VIADD R21, R24, 0x8 ;  /* 0x0000000818157836 */ /* 0x000fe20000000000 */
[C---:B------:R-:W-:Y:S01]  /*0ef0*/  R2UR UR4, R10.reuse ;  /* 0x000000000a0472ca */ /* 0x040fe200000e0000 */
        /* <DEDUP_REMOVED lines=8> */
[----:B------:R-:W-:Y:S02]  /*0f80*/  IMAD.WIDE R18, R21, 0x2, R14 ;  /* 0x0000000215127825 */ /* 0x000fe400078e020e */
[----:B------:R-:W0:Y:S04]  /*0f90*/  LDG.E.U16 R26, desc[UR4][R26.64] ;  /* 0x000000041a1a7981 */ /* 0x000e28000c1e1500 */
[----:B------:R-:W2:Y:S01]  /*0fa0*/  LDG.E.U16 R19, desc[UR6][R18.64] ;  /* 0x0000000612137981 */ /* 0x000ea2000c1e1500 */
[----:B------:R-:W-:Y:S01]  /*0fb0*/  IADD3 R28, PT, PT, R9, 0x10, RZ ;  /* 0x00000010091c7810 */ /* 0x000fe20007ffe0ff */
[----:B------:R-:W-:-:S03]  /*0fc0*/  IMAD.WIDE R20, R21, 0x2, R16 ;  /* 0x0000000215147825 */ /* 0x000fc600078e0210 */
[----:B------:R-:W-:Y:S01]  /*0fd0*/  ISETP.GE.U32.AND P0, PT, R28, R6, PT ;  /* 0x000000061c00720c */ /* 0x000fe20003f06070 */
[----:B0-----:R-:W-:-:S04]  /*0fe0*/  HADD2 R29, R26.H0_H0, R29.H0_H0 ;  /* 0x2000001d1a1d7230 */ /* 0x001fc80000000800 */
[----:B--2---:R-:W-:-:S05]  /*0ff0*/  HADD2 R19, R19.H0_H0, R29.H0_H0 ;  /* 0x2000001d13137230 */ /* 0x004fca0000000800 */
[----:B------:R0:W-:Y:S03]  /*1000*/  STG.E.U16 desc[UR4][R20.64], R19 ;  /* 0x0000001314007986 */ /* 0x0001e6000c101504 */
        /* <DEDUP_REMOVED lines=16> */
.L_x_180:
[----:B------:R-:W-:Y:S05]  /*1110*/  BSYNC.RECONVERGENT B0 ;  /* 0x0000000000007941 */ /* 0x000fea0003800200 */
.L_x_179:
        /* <DEDUP_REMOVED lines=14> */
[----:B------:R-:W-:Y:S02]  /*1200*/  VIADD R28, R9, 0x18 ;  /* 0x00000018091c7836 */ /* 0x000fe40000000000 */
[----:B------:R-:W-:-:S03]  /*1210*/  IMAD.WIDE R26, R27, 0x2, R16 ;  /* 0x000000021b1a7825 */ /* 0x000fc600078e0210 */
[----:B------:R-:W-:Y:S01]  /*1220*/  ISETP.GE.U32.AND P0, PT, R28, R6, PT ;  /* 0x000000061c00720c */ /* 0x000fe20003f06070 */
[----:B0-----:R-:W-:-:S04]  /*1230*/  HADD2 R29, R18.H0_H0, R29.H0_H0 ;  /* 0x2000001d121d7230 */ /* 0x001fc80000000800 */
[----:B--2---:R-:W-:-:S05]  /*1240*/  HADD2 R21, R21.H0_H0, R29.H0_H0 ;  /* 0x2000001d15157230 */ /* 0x004fca0000000800 */
[----:B------:R0:W-:Y:S03]  /*1250*/  STG.E.U16 desc[UR4][R26.64], R21 ;  /* 0x000000151a007986 */ /* 0x0001e6000c101504 */
[----:B------:R-:W-:Y:S05]  /*1260*/  @P0 EXIT ;  /* 0x000000000000094d */ /* 0x000fea0003800000 */
        /* <DEDUP_REMOVED lines=14> */
[----:B-1----:R-:W-:-:S07]  /*1350*/  @!P0 IADD3 R9, PT, PT, -R9, RZ, RZ ;  /* 0x000000ff09098210 */ /* 0x002fce0007ffe1ff */
.L_x_182:
[----:B------:R-:W-:Y:S05]  /*1360*/  BSYNC.RECONVERGENT B0 ;  /* 0x0000000000007941 */ /* 0x000fea0003800200 */
.L_x_181:
[----:B------:R-:W-:Y:S01]  /*1370*/  VIADDMNMX R0, R9, R0, RZ, !PT ;  /* 0x0000000009007246 */ /* 0x000fe200078001ff */
[----:B------:R-:W-:Y:S01]  /*1380*/  VIADD R24, R24, 0x18 ;  /* 0x0000001818187836 */ /* 0x000fe20000000000 */
[----:B------:R-:W-:Y:S01]  /*1390*/  R2UR UR4, R10 ;  /* 0x000000000a0472ca */ /* 0x000fe200000e0000 */
[----:B------:R-:W1:Y:S01]  /*13a0*/  LDS.U16 R25, [R25+0x30] ;  /* 0x0000300019197984 */ /* 0x000e620000000400 */
[----:B------:R-:W-:Y:S01]  /*13b0*/  VIMNMX R0, PT, PT, R5, R0, PT ;  /* 0x0000000005007248 */ /* 0x000fe20003fe0100 */
[----:B------:R-:W-:Y:S01]  /*13c0*/  IMAD R23, R24, R6, R23 ;  /* 0x0000000618177224 */ /* 0x000fe200078e0217 */
[----:B------:R-:W-:Y:S02]  /*13d0*/  R2UR UR5, R11 ;  /* 0x000000000b0572ca */ /* 0x000fe400000e0000 */
[----:B------:R-:W-:Y:S01]  /*13e0*/  R2UR UR6, R10 ;  /* 0x000000000a0672ca */ /* 0x000fe200000e0000 */
[----:B------:R-:W-:Y:S01]  /*13f0*/  IMAD R3, R3, R24, R0 ;  /* 0x0000001803037224 */ /* 0x000fe200078e0200 */
[----:B------:R-:W-:Y:S01]  /*1400*/  R2UR UR7, R11 ;  /* 0x000000000b0772ca */ /* 0x000fe200000e0000 */
[----:B------:R-:W-:-:S04]  /*1410*/  IMAD.WIDE R14, R23, 0x2, R14 ;  /* 0x00000002170e7825 */ /* 0x000fc800078e020e */
[----:B------:R-:W-:-:S06]  /*1420*/  IMAD.WIDE R12, R3, 0x2, R12 ;  /* 0x00000002030c7825 */ /* 0x000fcc00078e020c */
[----:B------:R-:W1:Y:S04]  /*1430*/  LDG.E.U16 R12, desc[UR4][R12.64] ;  /* 0x000000040c0c7981 */ /* 0x000e68000c1e1500 */
[----:B------:R-:W2:Y:S01]  /*1440*/  LDG.E.U16 R15, desc[UR6][R14.64] ;  /* 0x000000060e0f7981 */ /* 0x000ea2000c1e1500 */
[----:B------:R-:W-:-:S04]  /*1450*/  IMAD.WIDE R16, R23, 0x2, R16 ;  /* 0x0000000217107825 */ /* 0x000fc800078e0210 */
[----:B-1----:R-:W-:-:S04]  /*1460*/  HADD2 R0, R12.H0_H0, R25.H0_H0 ;  /* 0x200000190c007230 */ /* 0x002fc80000000800 */
[----:B--2---:R-:W-:-:S05]  /*1470*/  HADD2 R0, R15.H0_H0, R0.H0_H0 ;  /* 0x200000000f007230 */ /* 0x004fca0000000800 */
[----:B------:R-:W-:Y:S01]  /*1480*/  STG.E.U16 desc[UR4][R16.64], R0 ;  /* 0x0000000010007986 */ /* 0x000fe2000c101504 */
[----:B------:R-:W-:Y:S05]  /*1490*/  EXIT ;  /* 0x000000000000794d */ /* 0x000fea0003800000 */
        .weak           $__internal_3_$__cuda_sm20_rem_u16
        .type           $__internal_3_$__cuda_sm20_rem_u16,@function
        .size           $__internal_3_$__cuda_sm20_rem_u16,(.L_x_273 - $__internal_3_$__cuda_sm20_rem_u16)
$__internal_3_$__cuda_sm20_rem_u16:
        /* <DEDUP_REMOVED lines=20> */
[----:B------:R-:W-:Y:S05]  /*15e0*/  RET.REL.NODEC R2 `(_ZN17fastertransformer29disentangled_attention_kernelI6__halfLi32ELi8EEEvPT_S3_PKS2_S5_iii) ;  /* 0xffffffe802847950 */ /* 0x000fea0003c3ffff */
.L_x_183:
        /* <DEDUP_REMOVED lines=9> */
.L_x_273:


//--------------------- .text._ZN17fastertransformer29disentangled_attention_kernelIfLi64ELi4EEEvPT_S2_PKS1_S4_iii --------------------------
	.section	.text._ZN17fastertransformer29disentangled_attention_kernelIfLi64ELi4EEEvPT_S2_PKS1_S4_iii,"ax",@progbits
	.align	128
        .global         _ZN17fastertransformer29disentangled_attention_kernelIfLi64ELi4EEEvPT_S2_PKS1_S4_iii
        .type           _ZN17fastertransformer29disentangled_attention_kernelIfLi64ELi4EEEvPT_S2_PKS1_S4_iii,@function
        .size           _ZN17fastertransformer29disentangled_attention_kernelIfLi64ELi4EEEvPT_S2_PKS1_S4_iii,(.L_x_274 - _ZN17fastertransformer29disentangled_attention_kernelIfLi64ELi4EEEvPT_S2_PKS1_S4_iii)
        .other          _ZN17fastertransformer29disentangled_attention_kernelIfLi64ELi4EEEvPT_S2_PKS1_S4_iii,@"STO_CUDA_ENTRY STV_DEFAULT"
_ZN17fastertransformer29disentangled_attention_kernelIfLi64ELi4EEEvPT_S2_PKS1_S4_iii:
.text._ZN17fastertransformer29disentangled_attention_kernelIfLi64ELi4EEEvPT_S2_PKS1_S4_iii:
[----:B------:R-:W0:Y:S01]  /*0000*/  LDC R1, c[0x0][0x37c] ;  /* 0x0000df00ff017b82 */ /* 0x000e220000000800 */
[----:B------:R-:W1:Y:S07]  /*0010*/  LDCU UR4, c[0x0][0x364] ;  /* 0x00006c80ff0477ac */ /* 0x000e6e0008000800 */
[----:B------:R-:W2:Y:S01]  /*0020*/  LDC R0, c[0x0][0x360] ;  /* 0x0000d800ff007b82 */ /* 0x000ea20000000800 */
[----:B------:R-:W-:Y:S01]  /*0030*/  MOV R7, 0x70 ;  /* 0x0000007000077802 */ /* 0x000fe20000000f00 */
[----:B-1----:R-:W-:Y:S01]  /*0040*/  ULOP3.LUT UR4, UR4, 0xffff, URZ, 0xc0, !UPT ;  /* 0x0000ffff04047892 */ /* 0x002fe2000f8ec0ff */
[----:B0-2---:R-:W-:-:S11]  /*0050*/  LOP3.LUT R0, R0, 0xffff, RZ, 0xc0, !PT ;  /* 0x0000ffff00007812 */ /* 0x005fd600078ec0ff */
[----:B------:R-:W-:Y:S05]  /*0060*/  CALL.REL.NOINC `($__internal_4_$__cuda_sm20_rem_u16) ;  /* 0x0000004400387944 */ /* 0x000fea0003c00000 */
        /* <DEDUP_REMOVED lines=19> */
.L_x_184:
        /* <DEDUP_REMOVED lines=49> */
.L_x_187:
[----:B------:R-:W-:Y:S05]  /*04b0*/  BSYNC.RECONVERGENT B0 ;  /* 0x0000000000007941 */ /* 0x000fea0003800200 */
.L_x_186:
[----:B------:R-:W-:Y:S01]  /*04c0*/  VIADDMNMX R17, R17, R0, RZ, !PT ;  /* 0x0000000011117246 */ /* 0x000fe200078001ff */
[----:B------:R-:W-:Y:S01]  /*04d0*/  IMAD R24, R18, R9, R19 ;  /* 0x0000000912187224 */ /* 0x000fe200078e0213 */
[----:B0-----:R-:W-:Y:S02]  /*04e0*/  R2UR UR4, R12 ;  /* 0x000000000c0472ca */ /* 0x001fe400000e0000 */
[----:B------:R-:W-:Y:S02]  /*04f0*/  VIMNMX R17, PT, PT, R6, R17, PT ;  /* 0x0000001106117248 */ /* 0x000fe40003fe0100 */
[----:B------:R-:W-:-:S03]  /*0500*/  R2UR UR5, R13 ;  /* 0x000000000d0572ca */ /* 0x000fc600000e0000 */
[----:B------:R-:W-:-:S04]  /*0510*/  IMAD R17, R3, R24, R17 ;  /* 0x0000001803117224 */ /* 0x000fc800078e0211 */
[----:B-1----:R-:W-:-:S06]  /*0520*/  IMAD.WIDE R16, R17, 0x4, R14 ;  /* 0x0000000411107825 */ /* 0x002fcc00078e020e */
[----:B------:R-:W2:Y:S01]  /*0530*/  LDG.E R16, desc[UR4][R16.64] ;  /* 0x0000000410107981 */ /* 0x000ea2000c1e1900 */
[----:B------:R-:W-:Y:S02]  /*0540*/  IMAD R25, R8, 0x104, R21 ;  /* 0x0000010408197824 */ /* 0x000fe400078e0215 */
[----:B------:R-:W-:-:S05]  /*0550*/  VIADD R27, R19, 0x4 ;  /* 0x00000004131b7836 */ /* 0x000fca0000000000 */
[----:B------:R-:W-:Y:S01]  /*0560*/  ISETP.GE.AND P0, PT, R27, R9, PT ;  /* 0x000000091b00720c */ /* 0x000fe20003f06270 */
[----:B--2---:R1:W-:-:S12]  /*0570*/  STS [R25], R16 ;  /* 0x0000001019007388 */ /* 0x0043d80000000800 */
        /* <DEDUP_REMOVED lines=16> */
.L_x_189:
[----:B------:R-:W-:Y:S05]  /*0680*/  BSYNC.RECONVERGENT B0 ;  /* 0x0000000000007941 */ /* 0x000fea0003800200 */
.L_x_188:
[----:B------:R-:W-:Y:S02]  /*0690*/  VIADDMNMX R17, R17, R0, RZ, !PT ;  /* 0x0000000011117246 */ /* 0x000fe400078001ff */
[----:B------:R-:W-:Y:S02]  /*06a0*/  R2UR UR4, R12 ;  /* 0x000000000c0472ca */ /* 0x000fe400000e0000 */
[----:B-1----:R-:W-:Y:S01]  /*06b0*/  VIMNMX R16, PT, PT, R6, R17, PT ;  /* 0x0000001106107248 */ /* 0x002fe20003fe0100 */
[----:B------:R-:W-:Y:S01]  /*06c0*/  VIADD R17, R24, 0x4 ;  /* 0x0000000418117836 */ /* 0x000fe20000000000 */
[----:B------:R-:W-:-:S03]  /*06d0*/  R2UR UR5, R13 ;  /* 0x000000000d0572ca */ /* 0x000fc600000e0000 */
[----:B------:R-:W-:-:S04]  /*06e0*/  IMAD R17, R3, R17, R16 ;  /* 0x0000001103117224 */ /* 0x000fc800078e0210 */
[----:B------:R-:W-:-:S06]  /*06f0*/  IMAD.WIDE R16, R17, 0x4, R14 ;  /* 0x0000000411107825 */ /* 0x000fcc00078e020e */
[----:B------:R-:W2:Y:S01]  /*0700*/  LDG.E R16, desc[UR4][R16.64] ;  /* 0x0000000410107981 */ /* 0x000ea2000c1e1900 */
[----:B------:R-:W-:-:S05]  /*0710*/  VIADD R27, R19, 0x8 ;  /* 0x00000008131b7836 */ /* 0x000fca0000000000 */
[----:B------:R-:W-:Y:S01]  /*0720*/  ISETP.GE.AND P0, PT, R27, R9, PT ;  /* 0x000000091b00720c */ /* 0x000fe20003f06270 */
[----:B--2---:R2:W-:-:S12]  /*0730*/  STS [R25+0x410], R16 ;  /* 0x0004101019007388 */ /* 0x0045d80000000800 */
        /* <DEDUP_REMOVED lines=16> */
.L_x_191:
[----:B------:R-:W-:Y:S05]  /*0840*/  BSYNC.RECONVERGENT B0 ;  /* 0x0000000000007941 */ /* 0x000fea0003800200 */
.L_x_190:
[----:B------:R-:W-:Y:S02]  /*0850*/  VIADDMNMX R17, R17, R0, RZ, !PT ;  /* 0x0000000011117246 */ /* 0x000fe400078001ff */
[----:B------:R-:W-:Y:S02]  /*0860*/  R2UR UR4, R12 ;  /* 0x000000000c0472ca */ /* 0x000fe400000e0000 */
[----:B--2---:R-:W-:Y:S01]  /*0870*/  VIMNMX R16, PT, PT, R6, R17, PT ;  /* 0x0000001106107248 */ /* 0x004fe20003fe0100 */
[----:B------:R-:W-:Y:S01]  /*0880*/  VIADD R17, R24, 0x8 ;  /* 0x0000000818117836 */ /* 0x000fe20000000000 */
[----:B------:R-:W-:-:S03]  /*0890*/  R2UR UR5, R13 ;  /* 0x000000000d0572ca */ /* 0x000fc600000e0000 */
[----:B------:R-:W-:-:S04]  /*08a0*/  IMAD R17, R3, R17, R16 ;  /* 0x0000001103117224 */ /* 0x000fc800078e0210 */
[----:B------:R-:W-:-:S06]  /*08b0*/  IMAD.WIDE R16, R17, 0x4, R14 ;  /* 0x0000000411107825 */ /* 0x000fcc00078e020e */
[----:B------:R-:W2:Y:S01]  /*08c0*/  LDG.E R16, desc[UR4][R16.64] ;  /* 0x0000000410107981 */ /* 0x000ea2000c1e1900 */
[----:B------:R-:W-:-:S04]  /*08d0*/  IADD3 R27, PT, PT, R19, 0xc, RZ ;  /* 0x0000000c131b7810 */ /* 0x000fc80007ffe0ff */
[----:B------:R-:W-:Y:S01]  /*08e0*/  ISETP.GE.AND P0, PT, R27, R9, PT ;  /* 0x000000091b00720c */ /* 0x000fe20003f06270 */
[----:B--2---:R3:W-:-:S12]  /*08f0*/  STS [R25+0x820], R16 ;  /* 0x0008201019007388 */ /* 0x0047d80000000800 */
        /* <DEDUP_REMOVED lines=16> */
.L_x_193:
[----:B------:R-:W-:Y:S05]  /*0a00*/  BSYNC.RECONVERGENT B0 ;  /* 0x0000000000007941 */ /* 0x000fea0003800200 */
.L_x_192:
[----:B------:R-:W-:Y:S02]  /*0a10*/  VIADDMNMX R17, R17, R0, RZ, !PT ;  /* 0x0000000011117246 */ /* 0x000fe400078001ff */
[----:B------:R-:W-:Y:S02]  /*0a20*/  R2UR UR4, R12 ;  /* 0x000000000c0472ca */ /* 0x000fe400000e0000 */
[----:B---3--:R-:W-:Y:S02]  /*0a30*/  VIMNMX R16, PT, PT, R6, R17, PT ;  /* 0x0000001106107248 */ /* 0x008fe40003fe0100 */
[----:B------:R-:W-:Y:S02]  /*0a40*/  IADD3 R17, PT, PT, R24, 0xc, RZ ;  /* 0x0000000c18117810 */ /* 0x000fe40007ffe0ff */
        /* <DEDUP_REMOVED lines=23> */
.L_x_195:
[----:B------:R-:W-:Y:S05]  /*0bc0*/  BSYNC.RECONVERGENT B0 ;  /* 0x0000000000007941 */ /* 0x000fea0003800200 */
.L_x_194:
[----:B------:R-:W-:Y:S02]  /*0bd0*/  VIADDMNMX R17, R17, R0, RZ, !PT ;  /* 0x0000000011117246 */ /* 0x000fe400078001ff */
[----:B------:R-:W-:Y:S02]  /*0be0*/  R2UR UR4, R12 ;  /* 0x000000000c0472ca */ /* 0x000fe400000e0000 */
[----:B----4-:R-:W-:Y:S01]  /*0bf0*/  VIMNMX R16, PT, PT, R6, R17, PT ;  /* 0x0000001106107248 */ /* 0x010fe20003fe0100 */
        /* <DEDUP_REMOVED lines=24> */
.L_x_197:
[----:B------:R-:W-:Y:S05]  /*0d80*/  BSYNC.RECONVERGENT B0 ;  /* 0x0000000000007941 */ /* 0x000fea0003800200 */
.L_x_196:
[----:B------:R-:W-:Y:S02]  /*0d90*/  VIADDMNMX R17, R17, R0, RZ, !PT ;  /* 0x0000000011117246 */ /* 0x000fe400078001ff */
[----:B------:R-:W-:Y:S02]  /*0da0*/  R2UR UR4, R12 ;  /* 0x000000000c0472ca */ /* 0x000fe400000e0000 */
[----:B0-----:R-:W-:Y:S01]  /*0db0*/  VIMNMX R16, PT, PT, R6, R17, PT ;  /* 0x0000001106107248 */ /* 0x001fe20003fe0100 */
        /* <DEDUP_REMOVED lines=24> */
.L_x_199:
[----:B------:R-:W-:Y:S05]  /*0f40*/  BSYNC.RECONVERGENT B0 ;  /* 0x0000000000007941 */ /* 0x000fea0003800200 */
.L_x_198:
[----:B------:R-:W-:Y:S02]  /*0f50*/  VIADDMNMX R17, R17, R0, RZ, !PT ;  /* 0x0000000011117246 */ /* 0x000fe400078001ff */
[----:B------:R-:W-:Y:S02]  /*0f60*/  R2UR UR4, R12 ;  /* 0x000000000c0472ca */ /* 0x000fe400000e0000 */
[----:B0-----:R-:W-:Y:S02]  /*0f70*/  VIMNMX R16, PT, PT, R6, R17, PT ;  /* 0x0000001106107248 */ /* 0x001fe40003fe0100 */
        /* <DEDUP_REMOVED lines=24> */
.L_x_201:
[----:B------:R-:W-:Y:S05]  /*1100*/  BSYNC.RECONVERGENT B0 ;  /* 0x0000000000007941 */ /* 0x000fea0003800200 */
.L_x_200:
        /* <DEDUP_REMOVED lines=27> */
.L_x_203:
[----:B------:R-:W-:Y:S05]  /*12c0*/  BSYNC.RECONVERGENT B0 ;  /* 0x0000000000007941 */ /* 0x000fea0003800200 */
.L_x_202:
        /* <DEDUP_REMOVED lines=27> */
.L_x_205:
[----:B------:R-:W-:Y:S05]  /*1480*/  BSYNC.RECONVERGENT B0 ;  /* 0x0000000000007941 */ /* 0x000fea0003800200 */
.L_x_204:
        /* <DEDUP_REMOVED lines=27> */
.L_x_207:
[----:B------:R-:W-:Y:S05]  /*1640*/  BSYNC.RECONVERGENT B0 ;  /* 0x0000000000007941 */ /* 0x000fea0003800200 */
.L_x_206:
        /* <DEDUP_REMOVED lines=27> */
.L_x_209:
[----:B------:R-:W-:Y:S05]  /*1800*/  BSYNC.RECONVERGENT B0 ;  /* 0x0000000000007941 */ /* 0x000fea0003800200 */
.L_x_208:
        /* <DEDUP_REMOVED lines=27> */
.L_x_211:
[----:B------:R-:W-:Y:S05]  /*19c0*/  BSYNC.RECONVERGENT B0 ;  /* 0x0000000000007941 */ /* 0x000fea0003800200 */
.L_x_210:
        /* <DEDUP_REMOVED lines=27> */
.L_x_213:
[----:B------:R-:W-:Y:S05]  /*1b80*/  BSYNC.RECONVERGENT B0 ;  /* 0x0000000000007941 */ /* 0x000fea0003800200 */
.L_x_212:
        /* <DEDUP_REMOVED lines=27> */
.L_x_215:
[----:B------:R-:W-:Y:S05]  /*1d40*/  BSYNC.RECONVERGENT B0 ;  /* 0x0000000000007941 */ /* 0x000fea0003800200 */
.L_x_214:
        /* <DEDUP_REMOVED lines=27> */
.L_x_217:
[----:B------:R-:W-:Y:S05]  /*1f00*/  BSYNC.RECONVERGENT B0 ;  /* 0x0000000000007941 */ /* 0x000fea0003800200 */
.L_x_216:
[----:B------:R-:W-:Y:S02]  /*1f10*/  VIADDMNMX R17, R17, R0, RZ, !PT ;  /* 0x0000000011117246 */ /* 0x000fe400078001ff */
[----:B------:R-:W-:Y:S02]  /*1f20*/  IADD3 R24, PT, PT, R24, 0x3c, RZ ;  /* 0x0000003c18187810 */ /* 0x000fe40007ffe0ff */
[----:B0-----:R-:W-:Y:S02]  /*1f30*/  VIMNMX R16, PT, PT, R6, R17, PT ;  /* 0x0000001106107248 */ /* 0x001fe40003fe0100 */
[----:B------:R-:W-:Y:S02]  /*1f40*/  R2UR UR4, R12 ;  /* 0x000000000c0472ca */ /* 0x000fe400000e0000 */
[----:B------:R-:W-:Y:S01]  /*1f50*/  R2UR UR5, R13 ;  /* 0x000000000d0572ca */ /* 0x000fe200000e0000 */
[----:B------:R-:W-:-:S04]  /*1f60*/  IMAD R17, R3, R24, R16 ;  /* 0x0000001803117224 */ /* 0x000fc800078e0210 */
[----:B------:R-:W-:-:S08]  /*1f70*/  IMAD.WIDE R14, R17, 0x4, R14 ;  /* 0x00000004110e7825 */ /* 0x000fd000078e020e */
[----:B------:R-:W2:Y:S04]  /*1f80*/  LDG.E R14, desc[UR4][R14.64] ;  /* 0x000000040e0e7981 */ /* 0x000ea8000c1e1900 */
[----:B--2---:R0:W-:Y:S02]  /*1f90*/  STS [R25+0x3cf0], R14 ;  /* 0x003cf00e19007388 */ /* 0x0041e40000000800 */
.L_x_185:
        /* <DEDUP_REMOVED lines=25> */
.L_x_219:
[----:B------:R-:W-:Y:S05]  /*2130*/  BSYNC.RECONVERGENT B0 ;  /* 0x0000000000007941 */ /* 0x000fea0003800200 */
.L_x_218:
        /* <DEDUP_REMOVED lines=8> */
[----:B------:R-:W-:Y:S01]  /*21c0*/  R2UR UR5, R13 ;  /* 0x000000000d0572ca */ /* 0x000fe200000e0000 */
[----:B-1----:R-:W-:-:S04]  /*21d0*/  IMAD.WIDE R18, R23, 0x4, R14 ;  /* 0x0000000417127825 */ /* 0x002fc800078e020e */
[----:B0-----:R-:W-:-:S04]  /*21e0*/  IMAD.WIDE R24, R25, 0x4, R16 ;  /* 0x0000000419187825 */ /* 0x001fc800078e0210 */
[----:B------:R-:W2:Y:S04]  /*21f0*/  LDG.E R18, desc[UR6][R18.64] ;  /* 0x0000000612127981 */ /* 0x000ea8000c1e1900 */
[----:B------:R-:W2:Y:S01]  /*2200*/  LDG.E R25, desc[UR4][R24.64] ;  /* 0x0000000418197981 */ /* 0x000ea2000c1e1900 */
[----:B------:R-:W-:Y:S01]  /*2210*/  LEA R21, R10, R21, 0x8 ;  /* 0x000000150a157211 */ /* 0x000fe200078e40ff */
[----:B------:R-:W-:-:S04]  /*2220*/  VIADD R27, R7, 0x4 ;  /* 0x00000004071b7836 */ /* 0x000fc80000000000 */
[----:B------:R-:W-:Y:S01]  /*2230*/  IMAD R8, R8, 0x4, R21 ;  /* 0x0000000408087824 */ /* 0x000fe200078e0215 */
[----:B------:R-:W-:Y:S01]  /*2240*/  ISETP.GE.U32.AND P0, PT, R27, R9, PT ;  /* 0x000000091b00720c */ /* 0x000fe20003f06070 */
[----:B------:R-:W0:Y:S03]  /*2250*/  LDC.64 R20, c[0x0][0x380] ;  /* 0x0000e000ff147b82 */ /* 0x000e260000000a00 */
[----:B------:R-:W1:Y:S01]  /*2260*/  LDS R29, [R8] ;  /* 0x00000000081d7984 */ /* 0x000e620000000800 */
[----:B--2---:R-:W-:Y:S01]  /*2270*/  FADD.FTZ R10, R25, R18 ;  /* 0x00000012190a7221 */ /* 0x004fe20000010000 */
[----:B0-----:R-:W-:-:S04]  /*2280*/  IMAD.WIDE R18, R23, 0x4, R20 ;  /* 0x0000000417127825 */ /* 0x001fc800078e0214 */
[----:B-1----:R-:W-:-:S05]  /*2290*/  FADD.FTZ R29, R10, R29 ;  /* 0x0000001d0a1d7221 */ /* 0x002fca0000010000 */
[----:B------:R0:W-:Y:S01]  /*22a0*/  STG.E desc[UR4][R18.64], R29 ;  /* 0x0000001d12007986 */ /* 0x0001e2000c101904 */
        /* <DEDUP_REMOVED lines=16> */
.L_x_221:
[----:B------:R-:W-:Y:S05]  /*23b0*/  BSYNC.RECONVERGENT B0 ;  /* 0x0000000000007941 */ /* 0x000fea0003800200 */
.L_x_220:
[----:B------:R-:W-:Y:S01]  /*23c0*/  VIADDMNMX R19, R19, R0, RZ, !PT ;  /* 0x0000000013137246 */ /* 0x000fe200078001ff */
[----:B------:R-:W-:Y:S01]  /*23d0*/  VIADD R18, R28, 0x4 ;  /* 0x000000041c127836 */ /* 0x000fe20000000000 */
[----:B------:R-:W-:Y:S01]  /*23e0*/  R2UR UR6, R12 ;  /* 0x000000000c0672ca */ /* 0x000fe200000e0000 */
[----:B------:R-:W0:Y:S01]  /*23f0*/  LDS R29, [R8+0x10] ;  /* 0x00001000081d7984 */ /* 0x000e220000000800 */
[----:B------:R-:W-:Y:S01]  /*2400*/  VIMNMX R10, PT, PT, R6, R19, PT ;  /* 0x00000013060a7248 */ /* 0x000fe20003fe0100 */
[----:B------:R-:W-:Y:S01]  /*2410*/  IMAD R23, R18, R9, R26 ;  /* 0x0000000912177224 */ /* 0x000fe200078e021a */
[----:B------:R-:W-:Y:S02]  /*2420*/  R2UR UR7, R13 ;  /* 0x000000000d0772ca */ /* 0x000fe400000e0000 */
[----:B------:R-:W-:Y:S01]  /*2430*/  R2UR UR4, R12 ;  /* 0x000000000c0472ca */ /* 0x000fe200000e0000 */
[----:B------:R-:W-:Y:S01]  /*2440*/  IMAD R25, R3, R18, R10 ;  /* 0x0000001203197224 */ /* 0x000fe200078e020a */
[----:B------:R-:W-:Y:S01]  /*2450*/  R2UR UR5, R13 ;  /* 0x000000000d0572ca */ /* 0x000fe200000e0000 */
[----:B------:R-:W-:-:S04]  /*2460*/  IMAD.WIDE R18, R23, 0x4, R14 ;  /* 0x0000000417127825 */ /* 0x000fc800078e020e */
[----:B------:R-:W-:-:S04]  /*2470*/  IMAD.WIDE R24, R25, 0x4, R16 ;  /* 0x0000000419187825 */ /* 0x000fc800078e0210 */
[----:B------:R-:W2:Y:S04]  /*2480*/  LDG.E R19, desc[UR6][R18.64] ;  /* 0x0000000612137981 */ /* 0x000ea8000c1e1900 */
[----:B------:R-:W2:Y:S01]  /*2490*/  LDG.E R24, desc[UR4][R24.64] ;  /* 0x0000000418187981 */ /* 0x000ea2000c1e1900 */
[----:B------:R-:W-:-:S04]  /*24a0*/  IADD3 R27, PT, PT, R7, 0x8, RZ ;  /* 0x00000008071b7810 */ /* 0x000fc80007ffe0ff */
[----:B------:R-:W-:Y:S01]  /*24b0*/  ISETP.GE.U32.AND P0, PT, R27, R9, PT ;  /* 0x000000091b00720c */ /* 0x000fe20003f06070 */
[----:B--2---:R-:W-:Y:S01]  /*24c0*/  FADD.FTZ R10, R24, R19 ;  /* 0x00000013180a7221 */ /* 0x004fe20000010000 */
[----:B------:R-:W-:-:S04]  /*24d0*/  IMAD.WIDE R18, R23, 0x4, R20 ;  /* 0x0000000417127825 */ /* 0x000fc800078e0214 */
[----:B0-----:R-:W-:-:S05]  /*24e0*/  FADD.FTZ R29, R10, R29 ;  /* 0x0000001d0a1d7221 */ /* 0x001fca0000010000 */
[----:B------:R0:W-:Y:S02]  /*24f0*/  STG.E desc[UR4][R18.64], R29 ;  /* 0x0000001d12007986 */ /* 0x0001e4000c101904 */
        /* <DEDUP_REMOVED lines=16> */
.L_x_223:
[----:B------:R-:W-:Y:S05]  /*2600*/  BSYNC.RECONVERGENT B0 ;  /* 0x0000000000007941 */ /* 0x000fea0003800200 */
.L_x_222:
[----:B------:R-:W-:Y:S01]  /*2610*/  VIADDMNMX R19, R19, R0, RZ, !PT ;  /* 0x0000000013137246 */ /* 0x000fe200078001ff */
[----:B------:R-:W0:Y:S01]  /*2620*/  LDS R29, [R8+0x20] ;  /* 0x00002000081d7984 */ /* 0x000e220000000800 */
[----:B------:R-:W-:Y:S02]  /*2630*/  IADD3 R18, PT, PT, R28, 0x8, RZ ;  /* 0x000000081c127810 */ /* 0x000fe40007ffe0ff */
[----:B------:R-:W-:Y:S02]  /*2640*/  VIMNMX R10, PT, PT, R6, R19, PT ;  /* 0x00000013060a7248 */ /* 0x000fe40003fe0100 */
[----:B------:R-:W-:Y:S01]  /*2650*/  R2UR UR6, R12 ;  /* 0x000000000c0672ca */ /* 0x000fe200000e0000 */
[----:B------:R-:W-:Y:S01]  /*2660*/  IMAD R23, R18, R9, R26 ;  /* 0x0000000912177224 */ /* 0x000fe200078e021a */
[----:B------:R-:W-:Y:S01]  /*2670*/  R2UR UR7, R13 ;  /* 0x000000000d0772ca */ /* 0x000fe200000e0000 */
[----:B------:R-:W-:Y:S01]  /*2680*/  IMAD R25, R3, R18, R10 ;  /* 0x0000001203197224 */ /* 0x000fe200078e020a */
[----:B------:R-:W-:Y:S01]  /*2690*/  R2UR UR4, R12 ;  /* 0x000000000c0472ca */ /* 0x000fe200000e0000 */
[----:B------:R-:W-:Y:S01]  /*26a0*/  IMAD.WIDE R18, R23, 0x4, R14 ;  /* 0x0000000417127825 */ /* 0x000fe200078e020e */
[----:B------:R-:W-:-:S03]  /*26b0*/  R2UR UR5, R13 ;  /* 0x000000000d0572ca */ /* 0x000fc600000e0000 */
[----:B------:R-:W-:-:S06]  /*26c0*/  IMAD.WIDE R24, R25, 0x4, R16 ;  /* 0x0000000419187825 */ /* 0x000fcc00078e0210 */
[----:B------:R-:W2:Y:S04]  /*26d0*/  LDG.E R19, desc[UR6][R18.64] ;  /* 0x0000000612137981 */ /* 0x000ea8000c1e1900 */
[----:B------:R-:W2:Y:S01]  /*26e0*/  LDG.E R24, desc[UR4][R24.64] ;  /* 0x0000000418187981 */ /* 0x000ea2000c1e1900 */
[----:B------:R-:W-:-:S05]  /*26f0*/  VIADD R27, R7, 0xc ;  /* 0x0000000c071b7836 */ /* 0x000fca0000000000 */
        /* <DEDUP_REMOVED lines=21> */
.L_x_225:
[----:B------:R-:W-:Y:S05]  /*2850*/  BSYNC.RECONVERGENT B0 ;  /* 0x0000000000007941 */ /* 0x000fea0003800200 */
.L_x_224:
        /* <DEDUP_REMOVED lines=36> */
.L_x_227:
[----:B------:R-:W-:Y:S05]  /*2aa0*/  BSYNC.RECONVERGENT B0 ;  /* 0x0000000000007941 */ /* 0x000fea0003800200 */
.L_x_226:
        /* <DEDUP_REMOVED lines=36> */
.L_x_229:
[----:B------:R-:W-:Y:S05]  /*2cf0*/  BSYNC.RECONVERGENT B0 ;  /* 0x0000000000007941 */ /* 0x000fea0003800200 */
.L_x_228:
        /* <DEDUP_REMOVED lines=36> */
.L_x_231:
[----:B------:R-:W-:Y:S05]  /*2f40*/  BSYNC.RECONVERGENT B0 ;  /* 0x0000000000007941 */ /* 0x000fea0003800200 */
.L_x_230:
        /* <DEDUP_REMOVED lines=36> */
.L_x_233:
[----:B------:R-:W-:Y:S05]  /*3190*/  BSYNC.RECONVERGENT B0 ;  /* 0x0000000000007941 */ /* 0x000fea0003800200 */
.L_x_232:
        /* <DEDUP_REMOVED lines=36> */
.L_x_235:
[----:B------:R-:W-:Y:S05]  /*33e0*/  BSYNC.RECONVERGENT B0 ;  /* 0x0000000000007941 */ /* 0x000fea0003800200 */
.L_x_234:
        /* <DEDUP_REMOVED lines=36> */
.L_x_237:
[----:B------:R-:W-:Y:S05]  /*3630*/  BSYNC.RECONVERGENT B0 ;  /* 0x0000000000007941 */ /* 0x000fea0003800200 */
.L_x_236:
        /* <DEDUP_REMOVED lines=36> */
.L_x_239:
[----:B------:R-:W-:Y:S05]  /*3880*/  BSYNC.RECONVERGENT B0 ;  /* 0x0000000000007941 */ /* 0x000fea0003800200 */
.L_x_238:
        /* <DEDUP_REMOVED lines=36> */
.L_x_241:
[----:B------:R-:W-:Y:S05]  /*3ad0*/  BSYNC.RECONVERGENT B0 ;  /* 0x0000000000007941 */ /* 0x000fea0003800200 */
.L_x_240:
        /* <DEDUP_REMOVED lines=36> */
.L_x_243:
[----:B------:R-:W-:Y:S05]  /*3d20*/  BSYNC.RECONVERGENT B0 ;  /* 0x0000000000007941 */ /* 0x000fea0003800200 */
.L_x_242:
        /* <DEDUP_REMOVED lines=36> */
.L_x_245:
[----:B------:R-:W-:Y:S05]  /*3f70*/  BSYNC.RECONVERGENT B0 ;  /* 0x0000000000007941 */ /* 0x000fea0003800200 */
.L_x_244:
        /* <DEDUP_REMOVED lines=36> */
.L_x_247:
[----:B------:R-:W-:Y:S05]  /*41c0*/  BSYNC.RECONVERGENT B0 ;  /* 0x0000000000007941 */ /* 0x000fea0003800200 */
.L_x_246:
        /* <DEDUP_REMOVED lines=36> */
.L_x_249:
[----:B------:R-:W-:Y:S05]  /*4410*/  BSYNC.RECONVERGENT B0 ;  /* 0x0000000000007941 */ /* 0x000fea0003800200 */
.L_x_248:
        /* <DEDUP_REMOVED lines=11> */
[----:B------:R-:W0:Y:S04]  /*44d0*/  LDS R3, [R8+0xf0] ;  /* 0x0000f00008037984 */ /* 0x000e280000000800 */
[----:B------:R-:W2:Y:S04]  /*44e0*/  LDG.E R15, desc[UR6][R14.64] ;  /* 0x000000060e0f7981 */ /* 0x000ea8000c1e1900 */
[----:B------:R-:W2:Y:S01]  /*44f0*/  LDG.E R16, desc[UR4][R16.64] ;  /* 0x0000000410107981 */ /* 0x000ea2000c1e1900 */
[----:B------:R-:W-:-:S04]  /*4500*/  IMAD.WIDE R20, R9, 0x4, R20 ;  /* 0x0000000409147825 */ /* 0x000fc800078e0214 */
[----:B--2---:R-:W-:-:S04]  /*4510*/  FADD.FTZ R0, R16, R15 ;  /* 0x0000000f10007221 */ /* 0x004fc80000010000 */
[----:B0-----:R-:W-:-:S05]  /*4520*/  FADD.FTZ R3, R0, R3 ;  /* 0x0000000300037221 */ /* 0x001fca0000010000 */
[----:B------:R-:W-:Y:S01]  /*4530*/  STG.E desc[UR4][R20.64], R3 ;  /* 0x0000000314007986 */ /* 0x000fe2000c101904 */
[----:B------:R-:W-:Y:S05]  /*4540*/  EXIT ;  /* 0x000000000000794d */ /* 0x000fea0003800000 */
        .weak           $__internal_4_$__cuda_sm20_rem_u16
        .type           $__internal_4_$__cuda_sm20_rem_u16,@function
        .size           $__internal_4_$__cuda_sm20_rem_u16,(.L_x_274 - $__internal_4_$__cuda_sm20_rem_u16)
$__internal_4_$__cuda_sm20_rem_u16:
        /* <DEDUP_REMOVED lines=20> */
[----:B------:R-:W-:Y:S05]  /*4690*/  RET.REL.NODEC R2 `(_ZN17fastertransformer29disentangled_attention_kernelIfLi64ELi4EEEvPT_S2_PKS1_S4_iii) ;  /* 0xffffffb802587950 */ /* 0x000fea0003c3ffff */
.L_x_250:
        /* <DEDUP_REMOVED lines=14> */
.L_x_274:


//--------------------- .text._ZN17fastertransformer29disentangled_attention_kernelIfLi32ELi8EEEvPT_S2_PKS1_S4_iii --------------------------
	.section	.text._ZN17fastertransformer29disentangled_attention_kernelIfLi32ELi8EEEvPT_S2_PKS1_S4_iii,"ax",@progbits
	.align	128
        .global         _ZN17fastertransformer29disentangled_attention_kernelIfLi32ELi8EEEvPT_S2_PKS1_S4_iii
        .type           _ZN17fastertransformer29disentangled_attention_kernelIfLi32ELi8EEEvPT_S2_PKS1_S4_iii,@function
        .size           _ZN17fastertransformer29disentangled_attention_kernelIfLi32ELi8EEEvPT_S2_PKS1_S4_iii,(.L_x_275 - _ZN17fastertransformer29disentangled_attention_kernelIfLi32ELi8EEEvPT_S2_PKS1_S4_iii)
        .other          _ZN17fastertransformer29disentangled_attention_kernelIfLi32ELi8EEEvPT_S2_PKS1_S4_iii,@"STO_CUDA_ENTRY STV_DEFAULT"
_ZN17fastertransformer29disentangled_attention_kernelIfLi32ELi8EEEvPT_S2_PKS1_S4_iii:
.text._ZN17fastertransformer29disentangled_attention_kernelIfLi32ELi8EEEvPT_S2_PKS1_S4_iii:
[----:B------:R-:W0:Y:S01]  /*0000*/  LDC R1, c[0x0][0x37c] ;  /* 0x0000df00ff017b82 */ /* 0x000e220000000800 */
[----:B------:R-:W1:Y:S07]  /*0010*/  LDCU UR4, c[0x0][0x364] ;  /* 0x00006c80ff0477ac */ /* 0x000e6e0008000800 */
[----:B------:R-:W2:Y:S01]  /*0020*/  LDC R0, c[0x0][0x360] ;  /* 0x0000d800ff007b82 */ /* 0x000ea20000000800 */
[----:B------:R-:W-:Y:S01]  /*0030*/  MOV R7, 0x70 ;  /* 0x0000007000077802 */ /* 0x000fe20000000f00 */
[----:B-1----:R-:W-:Y:S01]  /*0040*/  ULOP3.LUT UR4, UR4, 0xffff, URZ, 0xc0, !UPT ;  /* 0x0000ffff04047892 */ /* 0x002fe2000f8ec0ff */
[----:B0-2---:R-:W-:-:S11]  /*0050*/  LOP3.LUT R0, R0, 0xffff, RZ, 0xc0, !PT ;  /* 0x0000ffff00007812 */ /* 0x005fd600078ec0ff */
[----:B------:R-:W-:Y:S05]  /*0060*/  CALL.REL.NOINC `($__internal_5_$__cuda_sm20_rem_u16) ;  /* 0x0000001400087944 */ /* 0x000fea0003c00000 */
[----:B------:R-:W-:-:S04]  /*0070*/  PRMT R0, R6, 0x9910, RZ ;  /* 0x0000991006007816 */ /* 0x000fc800000000ff */
[----:B------:R-:W-:-:S13]  /*0080*/  ISETP.NE.AND P0, PT, R0, RZ, PT ;  /* 0x000000ff0000720c */ /* 0x000fda0003f05270 */
[----:B------:R-:W-:Y:S05]  /*0090*/  @!P0 BRA `(.L_x_251) ;  /* 0x0000000000408947 */ /* 0x000fea0003800000 */
[----:B------:R-:W-:Y:S01]  /*00a0*/  MOV R0, 0x40 ;  /* 0x0000004000007802 */ /* 0x000fe20000000f00 */
[----:B------:R-:W0:Y:S01]  /*00b0*/  LDCU.64 UR4, c[0x4][0x30] ;  /* 0x01000600ff0477ac */ /* 0x000e220008000a00 */
[----:B------:R-:W-:Y:S02]  /*00c0*/  HFMA2 R8, -RZ, RZ, 0, 1.442432403564453125e-05 ;  /* 0x000000f2ff087431 */ /* 0x000fe400000001ff */
        /* <DEDUP_REMOVED lines=13> */
.L_x_251:
        /* <DEDUP_REMOVED lines=9> */
[----:B0-----:R-:W-:-:S06]  /*0230*/  LEA.HI R2, R0, R0, RZ, 0x1 ;  /* 0x0000000000027211 */ /* 0x001fcc00078f08ff */
[----:B------:R-:W0:Y:S01]  /*0240*/  LDC.64 R10, c[0x0][0x358] ;  /* 0x0000d600ff0a7b82 */ /* 0x000e220000000a00 */
[----:B------:R-:W-:Y:S02]  /*0250*/  SHF.L.U32 R3, R0, 0x1, RZ ;  /* 0x0000000100037819 */ /* 0x000fe400000006ff */
[----:B------:R-:W-:-:S03]  /*0260*/  SHF.R.S32.HI R2, RZ, 0x1, R2 ;  /* 0x00000001ff027819 */ /* 0x000fc60000011402 */
[----:B------:R-:W-:Y:S01]  /*0270*/  VIADD R5, R3, 0xffffffff ;  /* 0xffffffff03057836 */ /* 0x000fe20000000000 */
[----:B------:R-:W-:Y:S01]  /*0280*/  I2FP.F32.S32 R4, R2 ;  /* 0x0000000200047245 */ /* 0x000fe20000201400 */
[----:B------:R-:W-:-:S03]  /*0290*/  VIADD R8, R2, 0xffffffff ;  /* 0xffffffff02087836 */ /* 0x000fc60000000000 */
[----:B------:R-:W-:Y:S01]  /*02a0*/  I2FP.F32.S32 R12, R5 ;  /* 0x00000005000c7245 */ /* 0x000fe20000201400 */
[----:B------:R-:W5:Y:S01]  /*02b0*/  MUFU.LG2 R7, R4 ;  /* 0x0000000400077308 */ /* 0x000f620000000c00 */
[----:B-1----:R-:W-:Y:S01]  /*02c0*/  IMAD R27, R23, 0x20, R25 ;  /* 0x00000020171b7824 */ /* 0x002fe200078e0219 */
[----:B------:R-:W-:Y:S01]  /*02d0*/  I2FP.F32.S32 R8, R8 ;  /* 0x0000000800087245 */ /* 0x000fe20000201400 */
[----:B----4-:R-:W-:-:S05]  /*02e0*/  ULEA UR4, UR5, UR4, 0x18 ;  /* 0x0000000405047291 */ /* 0x010fca000f8ec0ff */
[----:B------:R-:W1:Y:S01]  /*02f0*/  MUFU.LG2 R12, R12 ;  /* 0x0000000c000c7308 */ /* 0x000e620000000c00 */
[----:B---3--:R-:W-:Y:S02]  /*0300*/  LEA R22, R9, R16, 0x5 ;  /* 0x0000001009167211 */ /* 0x008fe400078e28ff */
[----:B------:R-:W-:Y:S02]  /*0310*/  LEA R17, R16, UR4, 0x2 ;  /* 0x0000000410117c11 */ /* 0x000fe4000f8e10ff */
        /* <DEDUP_REMOVED lines=25> */
.L_x_254:
[----:B------:R-:W-:Y:S05]  /*04b0*/  BSYNC.RECONVERGENT B0 ;  /* 0x0000000000007941 */ /* 0x000fea0003800200 */
.L_x_253:
[----:B------:R-:W-:Y:S01]  /*04c0*/  VIADDMNMX R14, R15, R0, RZ, !PT ;  /* 0x000000000f0e7246 */ /* 0x000fe200078001ff */
[----:B------:R-:W-:Y:S01]  /*04d0*/  IMAD R20, R19, R6, R27 ;  /* 0x0000000613147224 */ /* 0x000fe200078e021b */
[----:B------:R-:W-:Y:S02]  /*04e0*/  R2UR UR4, R10 ;  /* 0x000000000a0472ca */ /* 0x000fe400000e0000 */
[----:B------:R-:W-:Y:S02]  /*04f0*/  VIMNMX R14, PT, PT, R5, R14, PT ;  /* 0x0000000e050e7248 */ /* 0x000fe40003fe0100 */
[----:B------:R-:W-:-:S03]  /*0500*/  R2UR UR5, R11 ;  /* 0x000000000b0572ca */ /* 0x000fc600000e0000 */
[----:B------:R-:W-:-:S04]  /*0510*/  IMAD R15, R3, R20, R14 ;  /* 0x00000014030f7224 */ /* 0x000fc800078e020e */
[----:B0-----:R-:W-:-:S06]  /*0520*/  IMAD.WIDE R14, R15, 0x4, R12 ;  /* 0x000000040f0e7825 */ /* 0x001fcc00078e020c */
[----:B------:R-:W2:Y:S01]  /*0530*/  LDG.E R15, desc[UR4][R14.64] ;  /* 0x000000040e0f7981 */ /* 0x000ea2000c1e1900 */
[----:B------:R-:W-:Y:S02]  /*0540*/  IMAD R18, R25, 0x84, R17 ;  /* 0x0000008419127824 */ /* 0x000fe400078e0211 */
[----:B------:R-:W-:-:S05]  /*0550*/  VIADD R29, R27, 0x8 ;  /* 0x000000081b1d7836 */ /* 0x000fca0000000000 */
[----:B------:R-:W-:Y:S01]  /*0560*/  ISETP.GE.AND P0, PT, R29, R6, PT ;  /* 0x000000061d00720c */ /* 0x000fe20003f06270 */
[----:B--2---:R0:W-:-:S12]  /*0570*/  STS [R18], R15 ;  /* 0x0000000f12007388 */ /* 0x0041d80000000800 */
[----:B------:R-:W-:Y:S05]  /*0580*/  @P0 BRA `(.L_x_252) ;  /* 0x0000000400440947 */ /* 0x000fea0003800000 */
[----:B0-----:R-:W-:Y:S01]  /*0590*/  IADD3 R15, PT, PT, R22, -R29, RZ ;  /* 0x8000001d160f7210 */ /* 0x001fe20007ffe0ff */
        /* <DEDUP_REMOVED lines=14> */
.L_x_256:
[----:B------:R-:W-:Y:S05]  /*0680*/  BSYNC.RECONVERGENT B0 ;  /* 0x0000000000007941 */ /* 0x000fea0003800200 */
.L_x_255:
[----:B------:R-:W-:Y:S01]  /*0690*/  VIADDMNMX R14, R15, R0, RZ, !PT ;  /* 0x000000000f0e7246 */ /* 0x000fe200078001ff */
[----:B------:R-:W-:Y:S01]  /*06a0*/  VIADD R15, R20, 0x8 ;  /* 0x00000008140f7836 */ /* 0x000fe20000000000 */
[----:B------:R-:W-:Y:S02]  /*06b0*/  R2UR UR4, R10 ;  /* 0x000000000a0472ca */ /* 0x000fe400000e0000 */
[----:B------:R-:W-:Y:S02]  /*06c0*/  VIMNMX R14, PT, PT, R5, R14, PT ;  /* 0x0000000e050e7248 */ /* 0x000fe40003fe0100 */
        /* <DEDUP_REMOVED lines=23> */
.L_x_258:
[----:B------:R-:W-:Y:S05]  /*0840*/  BSYNC.RECONVERGENT B0 ;  /* 0x0000000000007941 */ /* 0x000fea0003800200 */
.L_x_257:
[----:B------:R-:W-:Y:S02]  /*0850*/  VIADDMNMX R14, R15, R0, RZ, !PT ;  /* 0x000000000f0e7246 */ /* 0x000fe400078001ff */
[----:B------:R-:W-:Y:S02]  /*0860*/  IADD3 R15, PT, PT, R20, 0x10, RZ ;  /* 0x00000010140f7810 */ /* 0x000fe40007ffe0ff */
[----:B------:R-:W-:Y:S02]  /*0870*/  VIMNMX R14, PT, PT, R5, R14, PT ;  /* 0x0000000e050e7248 */ /* 0x000fe40003fe0100 */
[----:B------:R-:W-:Y:S02]  /*0880*/  R2UR UR4, R10 ;  /* 0x000000000a0472ca */ /* 0x000fe400000e0000 */
[----:B------:R-:W-:Y:S01]  /*0890*/  R2UR UR5, R11 ;  /* 0x000000000b0572ca */ /* 0x000fe200000e0000 */
[----:B------:R-:W-:-:S04]  /*08a0*/  IMAD R15, R3, R15, R14 ;  /* 0x0000000f030f7224 */ /* 0x000fc800078e020e */
[----:B------:R-:W-:-:S08]  /*08b0*/  IMAD.WIDE R14, R15, 0x4, R12 ;  /* 0x000000040f0e7825 */ /* 0x000fd000078e020c */
[----:B------:R-:W2:Y:S01]  /*08c0*/  LDG.E R15, desc[UR4][R14.64] ;  /* 0x000000040e0f7981 */ /* 0x000ea2000c1e1900 */
[----:B------:R-:W-:-:S05]  /*08d0*/  VIADD R27, R27, 0x18 ;  /* 0x000000181b1b7836 */ /* 0x000fca0000000000 */
[----:B------:R-:W-:Y:S01]  /*08e0*/  ISETP.GE.AND P0, PT, R27, R6, PT ;  /* 0x000000061b00720c */ /* 0x000fe20003f06270 */
[----:B--2---:R2:W-:-:S12]  /*08f0*/  STS [R18+0x840], R15 ;  /* 0x0008400f12007388 */ /* 0x0045d80000000800 */
        /* <DEDUP_REMOVED lines=16> */
.L_x_260:
[----:B------:R-:W-:Y:S05]  /*0a00*/  BSYNC.RECONVERGENT B0 ;  /* 0x0000000000007941 */ /* 0x000fea0003800200 */
.L_x_259:
[----:B------:R-:W-:Y:S01]  /*0a10*/  VIADDMNMX R14, R15, R0, RZ, !PT ;  /* 0x000000000f0e7246 */ /* 0x000fe200078001ff */
[----:B------:R-:W-:Y:S01]  /*0a20*/  VIADD R20, R20, 0x18 ;  /* 0x0000001814147836 */ /* 0x000fe20000000000 */
[----:B------:R-:W-:Y:S02]  /*0a30*/  R2UR UR4, R10 ;  /* 0x000000000a0472ca */ /* 0x000fe400000e0000 */
[----:B------:R-:W-:Y:S02]  /*0a40*/  VIMNMX R14, PT, PT, R5, R14, PT ;  /* 0x0000000e050e7248 */ /* 0x000fe40003fe0100 */
[----:B------:R-:W-:-:S03]  /*0a50*/  R2UR UR5, R11 ;  /* 0x000000000b0572ca */ /* 0x000fc600000e0000 */
[----:B------:R-:W-:-:S04]  /*0a60*/  IMAD R15, R3, R20, R14 ;  /* 0x00000014030f7224 */ /* 0x000fc800078e020e */
[----:B------:R-:W-:-:S06]  /*0a70*/  IMAD.WIDE R12, R15, 0x4, R12 ;  /* 0x000000040f0c7825 */ /* 0x000fcc00078e020c */
[----:B------:R-:W2:Y:S04]  /*0a80*/  LDG.E R13, desc[UR4][R12.64] ;  /* 0x000000040c0d7981 */ /* 0x000ea8000c1e1900 */
[----:B--2---:R3:W-:Y:S02]  /*0a90*/  STS [R18+0xc60], R13 ;  /* 0x000c600d12007388 */ /* 0x0047e40000000800 */
.L_x_252:
[----:B------:R-:W-:Y:S05]  /*0aa0*/  WARPSYNC.ALL ;  /* 0x0000000000007948 */ /* 0x000fea0003800000 */
[----:B------:R-:W-:Y:S01]  /*0ab0*/  BAR.SYNC.DEFER_BLOCKING 0x0 ;  /* 0x0000000000007b1d */ /* 0x000fe20000010000 */
[----:B------:R-:W-:Y:S01]  /*0ac0*/  IMAD R9, R9, 0x20, R25 ;  /* 0x0000002009097824 */ /* 0x000fe200078e0219 */
[----:B------:R-:W-:-:S04]  /*0ad0*/  LEA R23, R23, R16, 0x5 ;  /* 0x0000001017177211 */ /* 0x000fc800078e28ff */
[----:B---3--:R-:W-:-:S04]  /*0ae0*/  VIMNMX R13, PT, PT, R9, R23, !PT ;  /* 0x00000017090d7248 */ /* 0x008fc80007fe0100 */
[----:B------:R-:W-:-:S13]  /*0af0*/  ISETP.GE.AND P0, PT, R13, R6, PT ;  /* 0x000000060d00720c */ /* 0x000fda0003f06270 */
[----:B------:R-:W-:Y:S05]  /*0b00*/  @P0 EXIT ;  /* 0x000000000000094d */ /* 0x000fea0003800000 */
[----:B------:R-:W3:Y:S01]  /*0b10*/  LDC.64 R12, c[0x0][0x390] ;  /* 0x0000e400ff0c7b82 */ /* 0x000ee20000000a00 */
[----:B------:R-:W-:Y:S01]  /*0b20*/  IMAD.IADD R21, R9, 0x1, -R23 ;  /* 0x0000000109157824 */ /* 0x000fe200078e0a17 */
[----:B------:R-:W-:Y:S01]  /*0b30*/  BSSY.RECONVERGENT B0, `(.L_x_261) ;  /* 0x0000010000007945 */ /* 0x000fe20003800200 */
[----:B------:R-:W-:-:S03]  /*0b40*/  IMAD.MOV R22, RZ, RZ, -R2 ;  /* 0x000000ffff167224 */ /* 0x000fc600078e0a02 */
        /* <DEDUP_REMOVED lines=14> */
.L_x_262:
[----:B------:R-:W-:Y:S05]  /*0c30*/  BSYNC.RECONVERGENT B0 ;  /* 0x0000000000007941 */ /* 0x000fea0003800200 */
.L_x_261:
        /* <DEDUP_REMOVED lines=9> */
[----:B0-----:R-:W-:-:S04]  /*0cd0*/  IMAD.WIDE R18, R27, 0x4, R14 ;  /* 0x000000041b127825 */ /* 0x001fc800078e020e */
[----:B---3--:R-:W-:-:S04]  /*0ce0*/  IMAD.WIDE R20, R21, 0x4, R12 ;  /* 0x0000000415147825 */ /* 0x008fc800078e020c */
[----:B------:R-:W2:Y:S04]  /*0cf0*/  LDG.E R18, desc[UR6][R18.64] ;  /* 0x0000000612127981 */ /* 0x000ea8000c1e1900 */
[----:B------:R-:W2:Y:S01]  /*0d00*/  LDG.E R21, desc[UR4][R20.64] ;  /* 0x0000000414157981 */ /* 0x000ea2000c1e1900 */
[----:B------:R-:W-:Y:S01]  /*0d10*/  IMAD R16, R16, 0x80, R17 ;  /* 0x0000008010107824 */ /* 0x000fe200078e0211 */
[----:B------:R-:W-:-:S03]  /*0d20*/  IADD3 R26, PT, PT, R9, 0x8, RZ ;  /* 0x00000008091a7810 */ /* 0x000fc60007ffe0ff */
        /* <DEDUP_REMOVED lines=24> */
.L_x_264:
[----:B------:R-:W-:Y:S05]  /*0eb0*/  BSYNC.RECONVERGENT B0 ;  /* 0x0000000000007941 */ /* 0x000fea0003800200 */
.L_x_263:
[----:B------:R-:W-:Y:S01]  /*0ec0*/  VIADDMNMX R18, R19, R0, RZ, !PT ;  /* 0x0000000013127246 */ /* 0x000fe200078001ff */
[----:B------:R-:W0:Y:S01]  /*0ed0*/  LDS R29, [R25+0x20] ;  /* 0x00002000191d7984 */ /* 0x000e220000000800 */
[----:B------:R-:W-:Y:S02]  /*0ee0*/  IADD3 R19, PT, PT, R24, 0x8, RZ ;  /* 0x0000000818137810 */ /* 0x000fe40007ffe0ff */
[----:B------:R-:W-:Y:S02]  /*0ef0*/  VIMNMX R18, PT, PT, R5, R18, PT ;  /* 0x0000001205127248 */ /* 0x000fe40003fe0100 */
[C---:B------:R-:W-:Y:S01]  /*0f00*/  R2UR UR6, R10.reuse ;  /* 0x000000000a0672ca */ /* 0x040fe200000e0000 */
        /* <DEDUP_REMOVED lines=11> */
[----:B--2---:R-:W-:-:S04]  /*0fc0*/  FADD.FTZ R26, R20, R19 ;  /* 0x00000013141a7221 */ /* 0x004fc80000010000 */
[----:B0-----:R-:W-:Y:S01]  /*0fd0*/  FADD.FTZ R29, R26, R29 ;  /* 0x0000001d1a1d7221 */ /* 0x001fe20000010000 */
[----:B------:R-:W-:-:S05]  /*0fe0*/  IMAD.WIDE R26, R27, 0x4, R16 ;  /* 0x000000041b1a7825 */ /* 0x000fca00078e0210 */
[----:B------:R0:W-:Y:S02]  /*0ff0*/  STG.E desc[UR4][R26.64], R29 ;  /* 0x0000001d1a007986 */ /* 0x0001e4000c101904 */
        /* <DEDUP_REMOVED lines=16> */
.L_x_266:
[----:B------:R-:W-:Y:S05]  /*1100*/  BSYNC.RECONVERGENT B0 ;  /* 0x0000000000007941 */ /* 0x000fea0003800200 */
.L_x_265:
[----:B------:R-:W-:Y:S01]  /*1110*/  VIADDMNMX R18, R19, R0, RZ, !PT ;  /* 0x0000000013127246 */ /* 0x000fe200078001ff */
[----:B------:R-:W-:Y:S01]  /*1120*/  VIADD R19, R24, 0x10 ;  /* 0x0000001018137836 */ /* 0x000fe20000000000 */
[C---:B------:R-:W-:Y:S01]  /*1130*/  R2UR UR6, R10.reuse ;  /* 0x000000000a0672ca */ /* 0x040fe200000e0000 */
[----:B0-----:R-:W0:Y:S01]  /*1140*/  LDS R26, [R25+0x40] ;  /* 0x00004000191a7984 */ /* 0x001e220000000800 */
        /* <DEDUP_REMOVED lines=32> */
.L_x_268:
[----:B------:R-:W-:Y:S05]  /*1350*/  BSYNC.RECONVERGENT B0 ;  /* 0x0000000000007941 */ /* 0x000fea0003800200 */
.L_x_267:
        /* <DEDUP_REMOVED lines=14> */
[----:B------:R-:W-:-:S04]  /*1440*/  IMAD.WIDE R16, R23, 0x4, R16 ;  /* 0x0000000417107825 */ /* 0x000fc800078e0210 */
[----:B--2---:R-:W-:-:S04]  /*1450*/  FADD.FTZ R0, R12, R15 ;  /* 0x0000000f0c007221 */ /* 0x004fc80000010000 */
[----:B0-----:R-:W-:-:S05]  /*1460*/  FADD.FTZ R3, R0, R25 ;  /* 0x0000001900037221 */ /* 0x001fca0000010000 */
[----:B------:R-:W-:Y:S01]  /*1470*/  STG.E desc[UR4][R16.64], R3 ;  /* 0x0000000310007986 */ /* 0x000fe2000c101904 */
[----:B------:R-:W-:Y:S05]  /*1480*/  EXIT ;  /* 0x000000000000794d */ /* 0x000fea0003800000 */
        .weak           $__internal_5_$__cuda_sm20_rem_u16
        .type           $__internal_5_$__cuda_sm20_rem_u16,@function
        .size           $__internal_5_$__cuda_sm20_rem_u16,(.L_x_275 - $__internal_5_$__cuda_sm20_rem_u16)
$__internal_5_$__cuda_sm20_rem_u16:
[----:B------:R-:W0:Y:S01]  /*1490*/  I2F.U16 R2, UR4 ;  /* 0x0000000400027d06 */ /* 0x000e220008101000 */
[----:B------:R-:W-:Y:S02]  /*14a0*/  MOV R3, 0x4b800000 ;  /* 0x4b80000000037802 */ /* 0x000fe40000000f00 */
        /* <DEDUP_REMOVED lines=16> */
[----:B------:R-:W-:Y:S01]  /*15b0*/  HFMA2 R3, -RZ, RZ, 0, 0 ;  /* 0x00000000ff037431 */ /* 0x000fe200000001ff */
[----:B------:R-:W-:-:S03]  /*15c0*/  @!P0 MOV R6, 0xffffffff ;  /* 0xffffffff00068802 */ /* 0x000fc60000000f00 */
[----:B------:R-:W-:Y:S05]  /*15d0*/  RET.REL.NODEC R2 `(_ZN17fastertransformer29disentangled_attention_kernelIfLi32ELi8EEEvPT_S2_PKS1_S4_iii) ;  /* 0xffffffe802887950 */ /* 0x000fea0003c3ffff */
.L_x_269:
        /* <DEDUP_REMOVED lines=10> */
.L_x_275:


//--------------------- .nv.global.init           --------------------------
	.section	.nv.global.init,"aw",@progbits
.nv.global.init:
	.type		$str,@object
	.size		$str,($str$1 - $str)
$str:
        /*0000*/ 	.byte	0x62, 0x6c, 0x6f, 0x63, 0x6b, 0x44, 0x69, 0x6d, 0x2e, 0x79, 0x20, 0x2a, 0x20, 0x28, 0x62, 0x6c
        /*0010*/ 	.byte	0x6f, 0x63, 0x6b, 0x44, 0x69, 0x6d, 0x2e, 0x78, 0x20, 0x2f, 0x20, 0x62, 0x6c, 0x6f, 0x63, 0x6b
        /*0020*/ 	.byte	0x44, 0x69, 0x6d, 0x2e, 0x79, 0x29, 0x20, 0x3d, 0x3d, 0x20, 0x62, 0x6c, 0x6f, 0x63, 0x6b, 0x44
        /*0030*/ 	.byte	0x69, 0x6d, 0x2e, 0x78, 0x00
	.type		$str$1,@object
	.size		$str$1,(__unnamed_1 - $str$1)
$str$1:
        /*0035*/ 	.byte	0x2f, 0x74, 0x6d, 0x70, 0x2f, 0x6f, 0x73, 0x73, 0x5f, 0x6b, 0x65, 0x72, 0x6e, 0x65, 0x6c, 0x73
        /*0045*/ 	.byte	0x5f, 0x73, 0x72, 0x63, 0x2f, 0x66, 0x61, 0x73, 0x74, 0x65, 0x72, 0x5f, 0x74, 0x72, 0x61, 0x6e
        /*0055*/ 	.byte	0x73, 0x66, 0x6f, 0x72, 0x6d, 0x65, 0x72, 0x2f, 0x73, 0x72, 0x63, 0x2f, 0x66, 0x61, 0x73, 0x74
        /*0065*/ 	.byte	0x65, 0x72, 0x74, 0x72, 0x61, 0x6e, 0x73, 0x66, 0x6f, 0x72, 0x6d, 0x65, 0x72, 0x2f, 0x6b, 0x65
        /*0075*/ 	.byte	0x72, 0x6e, 0x65, 0x6c, 0x73, 0x2f, 0x64, 0x69, 0x73, 0x65, 0x6e, 0x74, 0x61, 0x6e, 0x67, 0x6c
        /*0085*/ 	.byte	0x65, 0x64, 0x5f, 0x61, 0x74, 0x74, 0x65, 0x6e, 0x74, 0x69, 0x6f, 0x6e, 0x5f, 0x6b, 0x65, 0x72
        /*0095*/ 	.byte	0x6e, 0x65, 0x6c, 0x73, 0x2e, 0x63, 0x75, 0x00
	.type		__unnamed_1,@object
	.size		__unnamed_1,(__unnamed_2 - __unnamed_1)
__unnamed_1:
        /*009d*/ 	.byte	0x76, 0x6f, 0x69, 0x64, 0x20, 0x66, 0x61, 0x73, 0x74, 0x65, 0x72, 0x74, 0x72, 0x61, 0x6e, 0x73
        /* <DEDUP_REMOVED lines=13> */
        /*017d*/ 	.byte	0x69, 0x6d, 0x59, 0x20, 0x3d, 0x20, 0x38, 0x5d, 0x00
	.type		__unnamed_2,@object
	.size		__unnamed_2,(__unnamed_3 - __unnamed_2)
__unnamed_2:
        /* <DEDUP_REMOVED lines=15> */
	.type		__unnamed_3,@object
	.size		__unnamed_3,(__unnamed_4 - __unnamed_3)
__unnamed_3:
        /* <DEDUP_REMOVED lines=14> */
        /*034f*/ 	.byte	0x44, 0x69, 0x6d, 0x59, 0x20, 0x3d, 0x20, 0x38, 0x5d, 0x00
	.type		__unnamed_4,@object
	.size		__unnamed_4,(__unnamed_5 - __unnamed_4)
__unnamed_4:
        /* <DEDUP_REMOVED lines=15> */
	.type		__unnamed_5,@object
	.size		__unnamed_5,(__unnamed_6 - __unnamed_5)
__unnamed_5:
        /* <DEDUP_REMOVED lines=14> */
        /*0523*/ 	.byte	0x42, 0x6c, 0x6f, 0x63, 0x6b, 0x44, 0x69, 0x6d, 0x59, 0x20, 0x3d, 0x20, 0x38, 0x5d, 0x00
	.type		__unnamed_6,@object
	.size		__unnamed_6,(.L_5 - __unnamed_6)
__unnamed_6:
        /* <DEDUP_REMOVED lines=15> */
.L_5:


//--------------------- .nv.shared.reserved.0     --------------------------
	.section	.nv.shared.reserved.0,"aw",@nobits
	.weak		__nv_reservedSMEM_offset_0_alias
	.size		__nv_reservedSMEM_offset_0_alias, 0, 64
	.other		__nv_reservedSMEM_offset_0_alias,@"STO_CUDA_RESERVED_SHARED STV_DEFAULT"
__nv_reservedSMEM_offset_0_alias:
	.zero		0
	.zero		64


//--------------------- .nv.shared._ZN17fastertransformer29disentangled_attention_kernelIaLi64ELi4EEEvPT_S2_PKS1_S4_iii --------------------------
	.section	.nv.shared._ZN17fastertransformer29disentangled_attention_kernelIaLi64ELi4EEEvPT_S2_PKS1_S4_iii,"aw",@nobits
	.sectionflags	@""
.nv.shared._ZN17fastertransformer29disentangled_attention_kernelIaLi64ELi4EEEvPT_S2_PKS1_S4_iii:
	.zero		5184


//--------------------- .nv.shared._ZN17fastertransformer29disentangled_attention_kernelIaLi32ELi8EEEvPT_S2_PKS1_S4_iii --------------------------
	.section	.nv.shared._ZN17fastertransformer29disentangled_attention_kernelIaLi32ELi8EEEvPT_S2_PKS1_S4_iii,"aw",@nobits
	.sectionflags	@""
.nv.shared._ZN17fastertransformer29disentangled_attention_kernelIaLi32ELi8EEEvPT_S2_PKS1_S4_iii:
	.zero		2080


//--------------------- .nv.shared._ZN17fastertransformer29disentangled_attention_kernelI6__halfLi64ELi4EEEvPT_S3_PKS2_S5_iii --------------------------
	.section	.nv.shared._ZN17fastertransformer29disentangled_attention_kernelI6__halfLi64ELi4EEEvPT_S3_PKS2_S5_iii,"aw",@nobits
	.sectionflags	@""
	.align	2
.nv.shared._ZN17fastertransformer29disentangled_attention_kernelI6__halfLi64ELi4EEEvPT_S3_PKS2_S5_iii:
	.zero		9344


//--------------------- .nv.shared._ZN17fastertransformer29disentangled_attention_kernelI6__halfLi32ELi8EEEvPT_S3_PKS2_S5_iii --------------------------
	.section	.nv.shared._ZN17fastertransformer29disentangled_attention_kernelI6__halfLi32ELi8EEEvPT_S3_PKS2_S5_iii,"aw",@nobits
	.sectionflags	@""
	.align	2
.nv.shared._ZN17fastertransformer29disentangled_attention_kernelI6__halfLi32ELi8EEEvPT_S3_PKS2_S5_iii:
	.zero		3136


//--------------------- .nv.shared._ZN17fastertransformer29disentangled_attention_kernelIfLi64ELi4EEEvPT_S2_PKS1_S4_iii --------------------------
	.section	.nv.shared._ZN17fastertransformer29disentangled_attention_kernelIfLi64ELi4EEEvPT_S2_PKS1_S4_iii,"aw",@nobits
	.sectionflags	@""
	.align	4
.nv.shared._ZN17fastertransformer29disentangled_attention_kernelIfLi64ELi4EEEvPT_S2_PKS1_S4_iii:
	.zero		17664


//--------------------- .nv.shared._ZN17fastertransformer29disentangled_attention_kernelIfLi32ELi8EEEvPT_S2_PKS1_S4_iii --------------------------
	.section	.nv.shared._ZN17fastertransformer29disentangled_attention_kernelIfLi32ELi8EEEvPT_S2_PKS1_S4_iii,"aw",@nobits
	.sectionflags	@""
	.align	4
.nv.shared._ZN17fastertransformer29disentangled_attention_kernelIfLi32ELi8EEEvPT_S2_PKS1_S4_iii:
	.zero		5248


//--------------------- .nv.constant0._ZN17fastertransformer17QKTransposeRepeatI6__halfEEvPT_S3_PKS2_S5_iiii --------------------------
	.section	.nv.constant0._ZN17fastertransformer17QKTransposeRepeatI6__halfEEvPT_S3_PKS2_S5_iiii,"a",@progbits
	.sectionflags	@""
	.align	4
.nv.constant0._ZN17fastertransformer17QKTransposeRepeatI6__halfEEvPT_S3_PKS2_S5_iiii:
	.zero		944


//--------------------- .nv.constant0._ZN17fastertransformer24addQKBiasTransposeRepeatI6__halfEEvPT_S3_PKS2_S5_S5_S5_iiii --------------------------
	.section	.nv.constant0._ZN17fastertransformer24addQKBiasTransposeRepeatI6__halfEEvPT_S3_PKS2_S5_S5_S5_iiii,"a",@progbits
	.sectionflags	@""
	.align	4
.nv.constant0._ZN17fastertransformer24addQKBiasTransposeRepeatI6__halfEEvPT_S3_PKS2_S5_S5_S5_iiii:
	.zero		960


//--------------------- .nv.constant0._ZN17fastertransformer17QKTransposeRepeatI7__half2EEvPT_S3_PKS2_S5_iiii --------------------------
	.section	.nv.constant0._ZN17fastertransformer17QKTransposeRepeatI7__half2EEvPT_S3_PKS2_S5_iiii,"a",@progbits
	.sectionflags	@""
	.align	4
.nv.constant0._ZN17fastertransformer17QKTransposeRepeatI7__half2EEvPT_S3_PKS2_S5_iiii:
	.zero		944


//--------------------- .nv.constant0._ZN17fastertransformer24addQKBiasTransposeRepeatI7__half2EEvPT_S3_PKS2_S5_S5_S5_iiii --------------------------
	.section	.nv.constant0._ZN17fastertransformer24addQKBiasTransposeRepeatI7__half2EEvPT_S3_PKS2_S5_S5_S5_iiii,"a",@progbits
	.sectionflags	@""
	.align	4
.nv.constant0._ZN17fastertransformer24addQKBiasTransposeRepeatI7__half2EEvPT_S3_PKS2_S5_S5_S5_iiii:
	.zero		960


//--------------------- .nv.constant0._ZN17fastertransformer17QKTransposeRepeatIfEEvPT_S2_PKS1_S4_iiii --------------------------
	.section	.nv.constant0._ZN17fastertransformer17QKTransposeRepeatIfEEvPT_S2_PKS1_S4_iiii,"a",@progbits
	.sectionflags	@""
	.align	4
.nv.constant0._ZN17fastertransformer17QKTransposeRepeatIfEEvPT_S2_PKS1_S4_iiii:
	.zero		944


//--------------------- .nv.constant0._ZN17fastertransformer24addQKBiasTransposeRepeatIfEEvPT_S2_PKS1_S4_S4_S4_iiii --------------------------
	.section	.nv.constant0._ZN17fastertransformer24addQKBiasTransposeRepeatIfEEvPT_S2_PKS1_S4_S4_S4_iiii,"a",@progbits
	.sectionflags	@""
	.align	4
.nv.constant0._ZN17fastertransformer24addQKBiasTransposeRepeatIfEEvPT_S2_PKS1_S4_S4_S4_iiii:
	.zero		960


//--------------------- .nv.constant0._ZN17fastertransformer29disentangled_attention_kernelIaLi64ELi4EEEvPT_S2_PKS1_S4_iii --------------------------
	.section	.nv.constant0._ZN17fastertransformer29disentangled_attention_kernelIaLi64ELi4EEEvPT_S2_PKS1_S4_iii,"a",@progbits
	.sectionflags	@""
	.align	4
.nv.constant0._ZN17fastertransformer29disentangled_attention_kernelIaLi64ELi4EEEvPT_S2_PKS1_S4_iii:
	.zero		940


//--------------------- .nv.constant0._ZN17fastertransformer29disentangled_attention_kernelIaLi32ELi8EEEvPT_S2_PKS1_S4_iii --------------------------
	.section	.nv.constant0._ZN17fastertransformer29disentangled_attention_kernelIaLi32ELi8EEEvPT_S2_PKS1_S4_iii,"a",@progbits
	.sectionflags	@""
	.align	4
.nv.constant0._ZN17fastertransformer29disentangled_attention_kernelIaLi32ELi8EEEvPT_S2_PKS1_S4_iii:
	.zero		940


//--------------------- .nv.constant0._ZN17fastertransformer29disentangled_attention_kernelI6__halfLi64ELi4EEEvPT_S3_PKS2_S5_iii --------------------------
	.section	.nv.constant0._ZN17fastertransformer29disentangled_attention_kernelI6__halfLi64ELi4EEEvPT_S3_PKS2_S5_iii,"a",@progbits
	.sectionflags	@""
	.align	4
.nv.constant0._ZN17fastertransformer29disentangled_attention_kernelI6__halfLi64ELi4EEEvPT_S3_PKS2_S5_iii:
	.zero		940


//--------------------- .nv.constant0._ZN17fastertransformer29disentangled_attention_kernelI6__halfLi32ELi8EEEvPT_S3_PKS2_S5_iii --------------------------
	.section	.nv.constant0._ZN17fastertransformer29disentangled_attention_kernelI6__halfLi32ELi8EEEvPT_S3_PKS2_S5_iii,"a",@progbits
	.sectionflags	@""
	.align	4
.nv.constant0._ZN17fastertransformer29disentangled_attention_kernelI6__halfLi32ELi8EEEvPT_S3_PKS2_S5_iii:
	.zero		940


//--------------------- .nv.constant0._ZN17fastertransformer29disentangled_attention_kernelIfLi64ELi4EEEvPT_S2_PKS1_S4_iii --------------------------
	.section	.nv.constant0._ZN17fastertransformer29disentangled_attention_kernelIfLi64ELi4EEEvPT_S2_PKS1_S4_iii,"a",@progbits
	.sectionflags	@""
	.align	4
.nv.constant0._ZN17fastertransformer29disentangled_attention_kernelIfLi64ELi4EEEvPT_S2_PKS1_S4_iii:
	.zero		940


//--------------------- .nv.constant0._ZN17fastertransformer29disentangled_attention_kernelIfLi32ELi8EEEvPT_S2_PKS1_S4_iii --------------------------
	.section	.nv.constant0._ZN17fastertransformer29disentangled_attention_kernelIfLi32ELi8EEEvPT_S2_PKS1_S4_iii,"a",@progbits
	.sectionflags	@""
	.align	4
.nv.constant0._ZN17fastertransformer29disentangled_attention_kernelIfLi32ELi8EEEvPT_S2_PKS1_S4_iii:
	.zero		940


//--------------------- SYMBOLS --------------------------

	.type		.nv.reservedSmem.offset0,@object
	.size		.nv.reservedSmem.offset0,0x4
	.type		.nv.reservedSmem.cap,@object
	.size		.nv.reservedSmem.cap,0x4
	.type		__assertfail,@function
